	.target	sm_90a

	.elftype	@"ET_EXEC"


//--------------------- .note.nv.tkinfo           --------------------------
	.section	.note.nv.tkinfo,"",@"SHT_NOTE"
	.sectionflags	@"SHF_NOTE_NV_TKINFO"
	.tkinfo
        /*0018*/ 	.word	0x00000002
        /*0030*/ 	.string	""
        /*0030*/ 	.string	"ptxas"
        /*0030*/ 	.string	"Cuda compilation tools, release 13.0, V13.0.88"
        /*0030*/ 	.string	"Build cuda_13.0.r13.0/compiler.36424714_0"
        /*0030*/ 	.string	"-arch sm_90a -m 64 "



//--------------------- .note.nv.cuinfo           --------------------------
	.section	.note.nv.cuinfo,"",@"SHT_NOTE"
	.sectionflags	@"SHF_NOTE_NV_CUINFO"
        /*0018*/ 	.short	0x0002
        /*001a*/ 	.short	0x005a
        /*001c*/ 	.short	0x0082
	.zero		2


//--------------------- .nv.info                  --------------------------
	.section	.nv.info,"",@"SHT_CUDA_INFO"
	.align	4


	//----- nvinfo : EIATTR_REGCOUNT
	.align		4
        /*0000*/ 	.byte	0x04, 0x2f
        /*0002*/ 	.short	(.L_15 - .L_14)
	.align		4
.L_14:
        /*0004*/ 	.word	index@(_ZN7cutlass13device_kernelINS_4gemm6kernel13GemmUniversalIN4cute5tupleIJiiiiEEENS1_10collective13CollectiveMmaINS1_34MainloopSm90TmaGmmaWarpSpecializedILi22ENS5_IJNS4_1CILi2EEENSA_ILi1EEESC_EEENS1_32KernelTmaWarpSpecializedPingpongEEENS5_IJNSA_ILi64EEENSA_ILi256EEENSA_ILi16EEEEEENS_6half_tENS5_IJlSC_lEEESK_SL_NS4_8TiledMMAINS4_8MMA_AtomIJNS4_4SM904GMMA26MMA_64x256x16_F32F16F16_SSILNSP_5MajorE0ELSR_0ELNSP_7ScaleInE1ELSS_1EEEEEENS4_6LayoutINS5_IJSC_SC_SC_EEENS5_IJNSA_ILi0EEESX_SX_EEEEENS5_IJNS4_10UnderscoreES10_S10_EEEEENS4_13SM90_TMA_LOADENS4_14ComposedLayoutINS4_7SwizzleILi1ELi4ELi3EEENS4_18smem_ptr_flag_bitsILi16EEENSV_INS5_IJNSA_ILi8EEESI_EEENS5_IJSI_SC_EEEEEEEvNS4_8identityENS4_23SM90_TMA_LOAD_MULTICASTES1D_vS1E_EENS_8epilogue10collective6detail29Sm90TmaWarpSpecializedAdapterINS1I_15DefaultEpilogueISK_SL_SL_NS1H_6thread17LinearCombinationISK_Li1EffLNS1M_9ScaleType4KindE0ELNS_15FloatRoundStyleE2ESK_EENS1_15EpilogueDefaultEEEEEvvEEEEvNT_6ParamsE)
        /*0008*/ 	.word	0x000000a8


	//----- nvinfo : EIATTR_FRAME_SIZE
	.align		4
.L_15:
        /*000c*/ 	.byte	0x04, 0x11
        /*000e*/ 	.short	(.L_17 - .L_16)
	.align		4
.L_16:
        /*0010*/ 	.word	index@(_ZN7cutlass13device_kernelINS_4gemm6kernel13GemmUniversalIN4cute5tupleIJiiiiEEENS1_10collective13CollectiveMmaINS1_34MainloopSm90TmaGmmaWarpSpecializedILi22ENS5_IJNS4_1CILi2EEENSA_ILi1EEESC_EEENS1_32KernelTmaWarpSpecializedPingpongEEENS5_IJNSA_ILi64EEENSA_ILi256EEENSA_ILi16EEEEEENS_6half_tENS5_IJlSC_lEEESK_SL_NS4_8TiledMMAINS4_8MMA_AtomIJNS4_4SM904GMMA26MMA_64x256x16_F32F16F16_SSILNSP_5MajorE0ELSR_0ELNSP_7ScaleInE1ELSS_1EEEEEENS4_6LayoutINS5_IJSC_SC_SC_EEENS5_IJNSA_ILi0EEESX_SX_EEEEENS5_IJNS4_10UnderscoreES10_S10_EEEEENS4_13SM90_TMA_LOADENS4_14ComposedLayoutINS4_7SwizzleILi1ELi4ELi3EEENS4_18smem_ptr_flag_bitsILi16EEENSV_INS5_IJNSA_ILi8EEESI_EEENS5_IJSI_SC_EEEEEEEvNS4_8identityENS4_23SM90_TMA_LOAD_MULTICASTES1D_vS1E_EENS_8epilogue10collective6detail29Sm90TmaWarpSpecializedAdapterINS1I_15DefaultEpilogueISK_SL_SL_NS1H_6thread17LinearCombinationISK_Li1EffLNS1M_9ScaleType4KindE0ELNS_15FloatRoundStyleE2ESK_EENS1_15EpilogueDefaultEEEEEvvEEEEvNT_6ParamsE)
        /*0014*/ 	.word	0x00000008


	//----- nvinfo : EIATTR_MIN_STACK_SIZE
	.align		4
.L_17:
        /*0018*/ 	.byte	0x04, 0x12
        /*001a*/ 	.short	(.L_19 - .L_18)
	.align		4
.L_18:
        /*001c*/ 	.word	index@(_ZN7cutlass13device_kernelINS_4gemm6kernel13GemmUniversalIN4cute5tupleIJiiiiEEENS1_10collective13CollectiveMmaINS1_34MainloopSm90TmaGmmaWarpSpecializedILi22ENS5_IJNS4_1CILi2EEENSA_ILi1EEESC_EEENS1_32KernelTmaWarpSpecializedPingpongEEENS5_IJNSA_ILi64EEENSA_ILi256EEENSA_ILi16EEEEEENS_6half_tENS5_IJlSC_lEEESK_SL_NS4_8TiledMMAINS4_8MMA_AtomIJNS4_4SM904GMMA26MMA_64x256x16_F32F16F16_SSILNSP_5MajorE0ELSR_0ELNSP_7ScaleInE1ELSS_1EEEEEENS4_6LayoutINS5_IJSC_SC_SC_EEENS5_IJNSA_ILi0EEESX_SX_EEEEENS5_IJNS4_10UnderscoreES10_S10_EEEEENS4_13SM90_TMA_LOADENS4_14ComposedLayoutINS4_7SwizzleILi1ELi4ELi3EEENS4_18smem_ptr_flag_bitsILi16EEENSV_INS5_IJNSA_ILi8EEESI_EEENS5_IJSI_SC_EEEEEEEvNS4_8identityENS4_23SM90_TMA_LOAD_MULTICASTES1D_vS1E_EENS_8epilogue10collective6detail29Sm90TmaWarpSpecializedAdapterINS1I_15DefaultEpilogueISK_SL_SL_NS1H_6thread17LinearCombinationISK_Li1EffLNS1M_9ScaleType4KindE0ELNS_15FloatRoundStyleE2ESK_EENS1_15EpilogueDefaultEEEEEvvEEEEvNT_6ParamsE)
        /*0020*/ 	.word	0x00000008
.L_19:


//--------------------- .nv.compat                --------------------------
	.section	.nv.compat,"",@"SHT_CUDA_COMPAT_INFO"
	.align	4
        /*0000*/ 	.byte	0x02, 0x09, 0x01, 0x00, 0x02, 0x02, 0x04, 0x00, 0x02, 0x05, 0x05, 0x00, 0x03, 0x07, 0x01, 0x01
        /*0010*/ 	.byte	0x02, 0x03, 0x01, 0x00, 0x02, 0x06, 0x01, 0x00, 0x04, 0x0b, 0x08, 0x00, 0x00, 0x00, 0x00, 0x00
        /*0020*/ 	.byte	0x00, 0x00, 0x00, 0x00


//--------------------- .nv.info._ZN7cutlass13device_kernelINS_4gemm6kernel13GemmUniversalIN4cute5tupleIJiiiiEEENS1_10collective13CollectiveMmaINS1_34MainloopSm90TmaGmmaWarpSpecializedILi22ENS5_IJNS4_1CILi2EEENSA_ILi1EEESC_EEENS1_32KernelTmaWarpSpecializedPingpongEEENS5_IJNSA_ILi64EEENSA_ILi256EEENSA_ILi16EEEEEENS_6half_tENS5_IJlSC_lEEESK_SL_NS4_8TiledMMAINS4_8MMA_AtomIJNS4_4SM904GMMA26MMA_64x256x16_F32F16F16_SSILNSP_5MajorE0ELSR_0ELNSP_7ScaleInE1ELSS_1EEEEEENS4_6LayoutINS5_IJSC_SC_SC_EEENS5_IJNSA_ILi0EEESX_SX_EEEEENS5_IJNS4_10UnderscoreES10_S10_EEEEENS4_13SM90_TMA_LOADENS4_14ComposedLayoutINS4_7SwizzleILi1ELi4ELi3EEENS4_18smem_ptr_flag_bitsILi16EEENSV_INS5_IJNSA_ILi8EEESI_EEENS5_IJSI_SC_EEEEEEEvNS4_8identityENS4_23SM90_TMA_LOAD_MULTICASTES1D_vS1E_EENS_8epilogue10collective6detail29Sm90TmaWarpSpecializedAdapterINS1I_15DefaultEpilogueISK_SL_SL_NS1H_6thread17LinearCombinationISK_Li1EffLNS1M_9ScaleType4KindE0ELNS_15FloatRoundStyleE2ESK_EENS1_15EpilogueDefaultEEEEEvvEEEEvNT_6ParamsE --------------------------
	.section	.nv.info._ZN7cutlass13device_kernelINS_4gemm6kernel13GemmUniversalIN4cute5tupleIJiiiiEEENS1_10collective13CollectiveMmaINS1_34MainloopSm90TmaGmmaWarpSpecializedILi22ENS5_IJNS4_1CILi2EEENSA_ILi1EEESC_EEENS1_32KernelTmaWarpSpecializedPingpongEEENS5_IJNSA_ILi64EEENSA_ILi256EEENSA_ILi16EEEEEENS_6half_tENS5_IJlSC_lEEESK_SL_NS4_8TiledMMAINS4_8MMA_AtomIJNS4_4SM904GMMA26MMA_64x256x16_F32F16F16_SSILNSP_5MajorE0ELSR_0ELNSP_7ScaleInE1ELSS_1EEEEEENS4_6LayoutINS5_IJSC_SC_SC_EEENS5_IJNSA_ILi0EEESX_SX_EEEEENS5_IJNS4_10UnderscoreES10_S10_EEEEENS4_13SM90_TMA_LOADENS4_14ComposedLayoutINS4_7SwizzleILi1ELi4ELi3EEENS4_18smem_ptr_flag_bitsILi16EEENSV_INS5_IJNSA_ILi8EEESI_EEENS5_IJSI_SC_EEEEEEEvNS4_8identityENS4_23SM90_TMA_LOAD_MULTICASTES1D_vS1E_EENS_8epilogue10collective6detail29Sm90TmaWarpSpecializedAdapterINS1I_15DefaultEpilogueISK_SL_SL_NS1H_6thread17LinearCombinationISK_Li1EffLNS1M_9ScaleType4KindE0ELNS_15FloatRoundStyleE2ESK_EENS1_15EpilogueDefaultEEEEEvvEEEEvNT_6ParamsE,"",@"SHT_CUDA_INFO"
	.sectionflags	@""
	.align	4


	//----- nvinfo : EIATTR_CUDA_API_VERSION
	.align		4
        /*0000*/ 	.byte	0x04, 0x37
        /*0002*/ 	.short	(.L_21 - .L_20)
.L_20:
        /*0004*/ 	.word	0x00000082


	//----- nvinfo : EIATTR_KPARAM_INFO
	.align		4
.L_21:
        /*0008*/ 	.byte	0x04, 0x17
        /*000a*/ 	.short	(.L_23 - .L_22)
.L_22:
        /*000c*/ 	.word	0x00000000
        /*0010*/ 	.short	0x0000
        /*0012*/ 	.short	0x0070
        /*0014*/ 	.byte	0x00, 0xf0, 0x01, 0x10


	//----- nvinfo : EIATTR_SPARSE_MMA_MASK
	.align		4
.L_23:
        /*0018*/ 	.byte	0x03, 0x50
        /*001a*/ 	.short	0x0000


	//----- nvinfo : EIATTR_MAXREG_COUNT
	.align		4
        /*001c*/ 	.byte	0x03, 0x1b
        /*001e*/ 	.short	0x00a8


	//----- nvinfo : EIATTR_NUM_BARRIERS
	.align		4
        /*0020*/ 	.byte	0x02, 0x4c
        /*0022*/ 	.byte	0x01
	.zero		1


	//----- nvinfo : EIATTR_EXTERNS
	.align		4
        /*0024*/ 	.byte	0x04, 0x0f
        /*0026*/ 	.short	(.L_25 - .L_24)


	//   ....[0]....
	.align		4
.L_24:
        /*0028*/ 	.word	index@(__assertfail)


	//----- nvinfo : EIATTR_ANNOTATIONS
	.align		4
.L_25:
        /*002c*/ 	.byte	0x04, 0x55
        /*002e*/ 	.short	(.L_27 - .L_26)


	//   ....[0]....
.L_26:
        /*0030*/ 	.word	0x00000001
        /*0034*/ 	.byte	0x20, 0x10, 0x00, 0x00, 0x01, 0x00, 0x00, 0x00, 0x80, 0x9e, 0x00, 0x00, 0x01, 0x00, 0x00, 0x00
        /*0044*/ 	.byte	0x00, 0xab, 0x00, 0x00


	//----- nvinfo : EIATTR_MERCURY_ISA_VERSION
	.align		4
.L_27:
        /*0048*/ 	.byte	0x03, 0x5f
        /*004a*/ 	.short	0x0101


	//----- nvinfo : EIATTR_INT_WARP_WIDE_INSTR_OFFSETS
	.align		4
        /*004c*/ 	.byte	0x04, 0x31
        /*004e*/ 	.short	(.L_29 - .L_28)


	//   ....[0]....
.L_28:
        /*0050*/ 	.word	0x000007a0


	//   ....[1]....
        /*0054*/ 	.word	0x000007d0


	//   ....[2]....
        /*0058*/ 	.word	0x00000810


	//   ....[3]....
        /*005c*/ 	.word	0x00000940


	//   ....[4]....
        /*0060*/ 	.word	0x00000950


	//   ....[5]....
        /*0064*/ 	.word	0x00000960


	//   ....[6]....
        /*0068*/ 	.word	0x00000a00


	//   ....[7]....
        /*006c*/ 	.word	0x00000a40


	//   ....[8]....
        /*0070*/ 	.word	0x00001fb0


	//----- nvinfo : EIATTR_COOP_GROUP_MASK_REGIDS
	.align		4
.L_29:
        /*0074*/ 	.byte	0x04, 0x29
        /*0076*/ 	.short	(.L_31 - .L_30)


	//   ....[0]....
.L_30:
        /*0078*/ 	.word	0xffffffff


	//   ....[1]....
        /*007c*/ 	.word	0xffffffff


	//   ....[2]....
        /*0080*/ 	.word	0xffffffff


	//   ....[3]....
        /*0084*/ 	.word	0xffffffff


	//   ....[4]....
        /*0088*/ 	.word	0xffffffff


	//   ....[5]....
        /*008c*/ 	.word	0xffffffff


	//   ....[6]....
        /*0090*/ 	.word	0xffffffff


	//----- nvinfo : EIATTR_COOP_GROUP_INSTR_OFFSETS
	.align		4
.L_31:
        /*0094*/ 	.byte	0x04, 0x28
        /*0096*/ 	.short	(.L_33 - .L_32)


	//   ....[0]....
.L_32:
        /*0098*/ 	.word	0x00000070


	//   ....[1]....
        /*009c*/ 	.word	0x00000080


	//   ....[2]....
        /*00a0*/ 	.word	0x00000140


	//   ....[3]....
        /*00a4*/ 	.word	0x00000560


	//   ....[4]....
        /*00a8*/ 	.word	0x000005a0


	//   ....[5]....
        /*00ac*/ 	.word	0x00000980


	//   ....[6]....
        /*00b0*/ 	.word	0x00000bc0


	//----- nvinfo : EIATTR_REG_RECONFIG
	.align		4
.L_33:
        /*00b4*/ 	.byte	0x01, 0x54
	.zero		2


	//----- nvinfo : EIATTR_SYSCALL_OFFSETS
	.align		4
        /*00b8*/ 	.byte	0x04, 0x46
        /*00ba*/ 	.short	(.L_35 - .L_34)


	//   ....[0]....
.L_34:
        /*00bc*/ 	.word	0x00001a50


	//----- nvinfo : EIATTR_MBARRIER_INSTR_OFFSETS
	.align		4
.L_35:
        /*00c0*/ 	.byte	0x04, 0x39
        /*00c2*/ 	.short	(.L_37 - .L_36)


	//   ....[0]....
.L_36:
        /*00c4*/ 	.word	0x00000280
        /*00c8*/ 	.word	0x000000ff
        /*00cc*/ 	.word	0x00000000
        /*00d0*/ 	.short	0x0100
        /*00d2*/ 	.byte	0x08
	.zero		1


	//   ....[1]....
        /*00d4*/ 	.word	0x00000290
        /*00d8*/ 	.word	0x000000ff
        /*00dc*/ 	.word	0x000000b0
        /*00e0*/ 	.short	0x0100
        /*00e2*/ 	.byte	0x08
	.zero		1


	//   ....[2]....
        /*00e4*/ 	.word	0x000002a0
        /*00e8*/ 	.word	0x000000ff
        /*00ec*/ 	.word	0x00000008
        /*00f0*/ 	.short	0x0100
        /*00f2*/ 	.byte	0x08
	.zero		1


	//   ....[3]....
        /*00f4*/ 	.word	0x000002b0
        /*00f8*/ 	.word	0x000000ff
        /*00fc*/ 	.word	0x000000b8
        /*0100*/ 	.short	0x0100
        /*0102*/ 	.byte	0x08
	.zero		1


	//   ....[4]....
        /*0104*/ 	.word	0x000002c0
        /*0108*/ 	.word	0x000000ff
        /*010c*/ 	.word	0x00000010
        /*0110*/ 	.short	0x0100
        /*0112*/ 	.byte	0x08
	.zero		1


	//   ....[5]....
        /*0114*/ 	.word	0x000002d0
        /*0118*/ 	.word	0x000000ff
        /*011c*/ 	.word	0x000000c0
        /*0120*/ 	.short	0x0100
        /*0122*/ 	.byte	0x08
	.zero		1


	//   ....[6]....
        /*0124*/ 	.word	0x000002e0
        /*0128*/ 	.word	0x000000ff
        /*012c*/ 	.word	0x00000018
        /*0130*/ 	.short	0x0100
        /*0132*/ 	.byte	0x08
	.zero		1


	//   ....[7]....
        /*0134*/ 	.word	0x000002f0
        /*0138*/ 	.word	0x000000ff
        /*013c*/ 	.word	0x000000c8
        /*0140*/ 	.short	0x0100
        /*0142*/ 	.byte	0x08
	.zero		1


	//   ....[8]....
        /*0144*/ 	.word	0x00000300
        /*0148*/ 	.word	0x000000ff
        /*014c*/ 	.word	0x00000020
        /*0150*/ 	.short	0x0100
        /*0152*/ 	.byte	0x08
	.zero		1


	//   ....[9]....
        /*0154*/ 	.word	0x00000310
        /*0158*/ 	.word	0x000000ff
        /*015c*/ 	.word	0x000000d0
        /*0160*/ 	.short	0x0100
        /*0162*/ 	.byte	0x08
	.zero		1


	//   ....[10]....
        /*0164*/ 	.word	0x00000320
        /*0168*/ 	.word	0x000000ff
        /*016c*/ 	.word	0x00000028
        /*0170*/ 	.short	0x0100
        /*0172*/ 	.byte	0x08
	.zero		1


	//   ....[11]....
        /*0174*/ 	.word	0x00000330
        /*0178*/ 	.word	0x000000ff
        /*017c*/ 	.word	0x000000d8
        /*0180*/ 	.short	0x0100
        /*0182*/ 	.byte	0x08
	.zero		1


	//   ....[12]....
        /*0184*/ 	.word	0x00000340
        /*0188*/ 	.word	0x000000ff
        /*018c*/ 	.word	0x00000030
        /*0190*/ 	.short	0x0100
        /*0192*/ 	.byte	0x08
	.zero		1


	//   ....[13]....
        /*0194*/ 	.word	0x00000350
        /*0198*/ 	.word	0x000000ff
        /*019c*/ 	.word	0x000000e0
        /*01a0*/ 	.short	0x0100
        /*01a2*/ 	.byte	0x08
	.zero		1


	//   ....[14]....
        /*01a4*/ 	.word	0x00000360
        /*01a8*/ 	.word	0x000000ff
        /*01ac*/ 	.word	0x00000038
        /*01b0*/ 	.short	0x0100
        /*01b2*/ 	.byte	0x08
	.zero		1


	//   ....[15]....
        /*01b4*/ 	.word	0x00000370
        /*01b8*/ 	.word	0x000000ff
        /*01bc*/ 	.word	0x000000e8
        /*01c0*/ 	.short	0x0100
        /*01c2*/ 	.byte	0x08
	.zero		1


	//   ....[16]....
        /*01c4*/ 	.word	0x00000380
        /*01c8*/ 	.word	0x000000ff
        /*01cc*/ 	.word	0x00000040
        /*01d0*/ 	.short	0x0100
        /*01d2*/ 	.byte	0x08
	.zero		1


	//   ....[17]....
        /*01d4*/ 	.word	0x00000390
        /*01d8*/ 	.word	0x000000ff
        /*01dc*/ 	.word	0x000000f0
        /*01e0*/ 	.short	0x0100
        /*01e2*/ 	.byte	0x08
	.zero		1


	//   ....[18]....
        /*01e4*/ 	.word	0x000003a0
        /*01e8*/ 	.word	0x000000ff
        /*01ec*/ 	.word	0x00000048
        /*01f0*/ 	.short	0x0100
        /*01f2*/ 	.byte	0x08
	.zero		1


	//   ....[19]....
        /*01f4*/ 	.word	0x000003b0
        /*01f8*/ 	.word	0x000000ff
        /*01fc*/ 	.word	0x000000f8
        /*0200*/ 	.short	0x0100
        /*0202*/ 	.byte	0x08
	.zero		1


	//   ....[20]....
        /*0204*/ 	.word	0x000003c0
        /*0208*/ 	.word	0x000000ff
        /*020c*/ 	.word	0x00000050
        /*0210*/ 	.short	0x0100
        /*0212*/ 	.byte	0x08
	.zero		1


	//   ....[21]....
        /*0214*/ 	.word	0x000003d0
        /*0218*/ 	.word	0x000000ff
        /*021c*/ 	.word	0x00000100
        /*0220*/ 	.short	0x0100
        /*0222*/ 	.byte	0x08
	.zero		1


	//   ....[22]....
        /*0224*/ 	.word	0x000003e0
        /*0228*/ 	.word	0x000000ff
        /*022c*/ 	.word	0x00000058
        /*0230*/ 	.short	0x0100
        /*0232*/ 	.byte	0x08
	.zero		1


	//   ....[23]....
        /*0234*/ 	.word	0x000003f0
        /*0238*/ 	.word	0x000000ff
        /*023c*/ 	.word	0x00000108
        /*0240*/ 	.short	0x0100
        /*0242*/ 	.byte	0x08
	.zero		1


	//   ....[24]....
        /*0244*/ 	.word	0x00000400
        /*0248*/ 	.word	0x000000ff
        /*024c*/ 	.word	0x00000060
        /*0250*/ 	.short	0x0100
        /*0252*/ 	.byte	0x08
	.zero		1


	//   ....[25]....
        /*0254*/ 	.word	0x00000410
        /*0258*/ 	.word	0x000000ff
        /*025c*/ 	.word	0x00000110
        /*0260*/ 	.short	0x0100
        /*0262*/ 	.byte	0x08
	.zero		1


	//   ....[26]....
        /*0264*/ 	.word	0x00000420
        /*0268*/ 	.word	0x000000ff
        /*026c*/ 	.word	0x00000068
        /*0270*/ 	.short	0x0100
        /*0272*/ 	.byte	0x08
	.zero		1


	//   ....[27]....
        /*0274*/ 	.word	0x00000430
        /*0278*/ 	.word	0x000000ff
        /*027c*/ 	.word	0x00000118
        /*0280*/ 	.short	0x0100
        /*0282*/ 	.byte	0x08
	.zero		1


	//   ....[28]....
        /*0284*/ 	.word	0x00000440
        /*0288*/ 	.word	0x000000ff
        /*028c*/ 	.word	0x00000070
        /*0290*/ 	.short	0x0100
        /*0292*/ 	.byte	0x08
	.zero		1


	//   ....[29]....
        /*0294*/ 	.word	0x00000450
        /*0298*/ 	.word	0x000000ff
        /*029c*/ 	.word	0x00000120
        /*02a0*/ 	.short	0x0100
        /*02a2*/ 	.byte	0x08
	.zero		1


	//   ....[30]....
        /*02a4*/ 	.word	0x00000460
        /*02a8*/ 	.word	0x000000ff
        /*02ac*/ 	.word	0x00000078
        /*02b0*/ 	.short	0x0100
        /*02b2*/ 	.byte	0x08
	.zero		1


	//   ....[31]....
        /*02b4*/ 	.word	0x00000470
        /*02b8*/ 	.word	0x000000ff
        /*02bc*/ 	.word	0x00000128
        /*02c0*/ 	.short	0x0100
        /*02c2*/ 	.byte	0x08
	.zero		1


	//   ....[32]....
        /*02c4*/ 	.word	0x00000480
        /*02c8*/ 	.word	0x000000ff
        /*02cc*/ 	.word	0x00000080
        /*02d0*/ 	.short	0x0100
        /*02d2*/ 	.byte	0x08
	.zero		1


	//   ....[33]....
        /*02d4*/ 	.word	0x00000490
        /*02d8*/ 	.word	0x000000ff
        /*02dc*/ 	.word	0x00000130
        /*02e0*/ 	.short	0x0100
        /*02e2*/ 	.byte	0x08
	.zero		1


	//   ....[34]....
        /*02e4*/ 	.word	0x000004a0
        /*02e8*/ 	.word	0x000000ff
        /*02ec*/ 	.word	0x00000088
        /*02f0*/ 	.short	0x0100
        /*02f2*/ 	.byte	0x08
	.zero		1


	//   ....[35]....
        /*02f4*/ 	.word	0x000004b0
        /*02f8*/ 	.word	0x000000ff
        /*02fc*/ 	.word	0x00000138
        /*0300*/ 	.short	0x0100
        /*0302*/ 	.byte	0x08
	.zero		1


	//   ....[36]....
        /*0304*/ 	.word	0x000004c0
        /*0308*/ 	.word	0x000000ff
        /*030c*/ 	.word	0x00000090
        /*0310*/ 	.short	0x0100
        /*0312*/ 	.byte	0x08
	.zero		1


	//   ....[37]....
        /*0314*/ 	.word	0x000004d0
        /*0318*/ 	.word	0x000000ff
        /*031c*/ 	.word	0x00000140
        /*0320*/ 	.short	0x0100
        /*0322*/ 	.byte	0x08
	.zero		1


	//   ....[38]....
        /*0324*/ 	.word	0x000004e0
        /*0328*/ 	.word	0x000000ff
        /*032c*/ 	.word	0x00000098
        /*0330*/ 	.short	0x0100
        /*0332*/ 	.byte	0x08
	.zero		1


	//   ....[39]....
        /*0334*/ 	.word	0x000004f0
        /*0338*/ 	.word	0x000000ff
        /*033c*/ 	.word	0x00000148
        /*0340*/ 	.short	0x0100
        /*0342*/ 	.byte	0x08
	.zero		1


	//   ....[40]....
        /*0344*/ 	.word	0x00000500
        /*0348*/ 	.word	0x000000ff
        /*034c*/ 	.word	0x000000a0
        /*0350*/ 	.short	0x0100
        /*0352*/ 	.byte	0x08
	.zero		1


	//   ....[41]....
        /*0354*/ 	.word	0x00000510
        /*0358*/ 	.word	0x000000ff
        /*035c*/ 	.word	0x00000150
        /*0360*/ 	.short	0x0100
        /*0362*/ 	.byte	0x08
	.zero		1


	//   ....[42]....
        /*0364*/ 	.word	0x00000520
        /*0368*/ 	.word	0x000000ff
        /*036c*/ 	.word	0x000000a8
        /*0370*/ 	.short	0x0100
        /*0372*/ 	.byte	0x08
	.zero		1


	//   ....[43]....
        /*0374*/ 	.word	0x00000530
        /*0378*/ 	.word	0x000000ff
        /*037c*/ 	.word	0x00000158
        /*0380*/ 	.short	0x0100
        /*0382*/ 	.byte	0x08
	.zero		1


	//   ....[44]....
        /*0384*/ 	.word	0x00000a70
        /*0388*/ 	.word	0x000000ff
        /*038c*/ 	.word	0x00000190
        /*0390*/ 	.short	0x0100
        /*0392*/ 	.byte	0x08
	.zero		1


	//   ....[45]....
        /*0394*/ 	.word	0x00000b00
        /*0398*/ 	.word	0x000000ff
        /*039c*/ 	.word	0x00000198
        /*03a0*/ 	.short	0x0100
        /*03a2*/ 	.byte	0x08
	.zero		1


	//   ....[46]....
        /*03a4*/ 	.word	0x00000b40
        /*03a8*/ 	.word	0x000000ff
        /*03ac*/ 	.word	0x00000170
        /*03b0*/ 	.short	0x0100
        /*03b2*/ 	.byte	0x09
	.zero		1


	//   ....[47]....
        /*03b4*/ 	.word	0x00000b50
        /*03b8*/ 	.word	0x000000ff
        /*03bc*/ 	.word	0x00000178
        /*03c0*/ 	.short	0x0100
        /*03c2*/ 	.byte	0x09
	.zero		1


	//   ....[48]....
        /*03c4*/ 	.word	0x00000b60
        /*03c8*/ 	.word	0x000000ff
        /*03cc*/ 	.word	0x00000180
        /*03d0*/ 	.short	0x0100
        /*03d2*/ 	.byte	0x09
	.zero		1


	//   ....[49]....
        /*03d4*/ 	.word	0x00000b70
        /*03d8*/ 	.word	0x000000ff
        /*03dc*/ 	.word	0x00000188
        /*03e0*/ 	.short	0x0100
        /*03e2*/ 	.byte	0x09
	.zero		1


	//   ....[50]....
        /*03e4*/ 	.word	0x00001930
        /*03e8*/ 	.word	0x0000009f
        /*03ec*/ 	.word	0x00000000
        /*03f0*/ 	.short	0x010a
        /*03f2*/ 	.byte	0x2a
	.zero		1


	//   ....[51]....
        /*03f4*/ 	.word	0x00001ad0
        /*03f8*/ 	.word	0x00000003
        /*03fc*/ 	.word	0x00000000
        /*0400*/ 	.short	0x010a
        /*0402*/ 	.byte	0x3f
	.zero		1


	//   ....[52]....
        /*0404*/ 	.word	0x00001b30
        /*0408*/ 	.word	0x00000003
        /*040c*/ 	.word	0x00000000
        /*0410*/ 	.short	0x010a
        /*0412*/ 	.byte	0x3f
	.zero		1


	//   ....[53]....
        /*0414*/ 	.word	0x00001d20
        /*0418*/ 	.word	0x000000ff
        /*041c*/ 	.word	0x00000000
        /*0420*/ 	.short	0x010a
        /*0422*/ 	.byte	0x04
	.zero		1


	//   ....[54]....
        /*0424*/ 	.word	0x00001d60
        /*0428*/ 	.word	0x000000ff
        /*042c*/ 	.word	0x00000000
        /*0430*/ 	.short	0x010a
        /*0432*/ 	.byte	0x04
	.zero		1


	//   ....[55]....
        /*0434*/ 	.word	0x00001e50
        /*0438*/ 	.word	0x00000005
        /*043c*/ 	.word	0x00000000
        /*0440*/ 	.short	0x0101
        /*0442*/ 	.byte	0x3f
	.zero		1


	//   ....[56]....
        /*0444*/ 	.word	0x00001f50
        /*0448*/ 	.word	0x000000a0
        /*044c*/ 	.word	0x00000000
        /*0450*/ 	.short	0x0101
        /*0452*/ 	.byte	0x2d
	.zero		1


	//   ....[57]....
        /*0454*/ 	.word	0x00002050
        /*0458*/ 	.word	0x00000003
        /*045c*/ 	.word	0x00000000
        /*0460*/ 	.short	0x0101
        /*0462*/ 	.byte	0x3f
	.zero		1


	//   ....[58]....
        /*0464*/ 	.word	0x00002110
        /*0468*/ 	.word	0x0000009f
        /*046c*/ 	.word	0x00000010
        /*0470*/ 	.short	0x010a
        /*0472*/ 	.byte	0x2a
	.zero		1


	//   ....[59]....
        /*0474*/ 	.word	0x00009ea0
        /*0478*/ 	.word	0x000000a2
        /*047c*/ 	.word	0x00000000
        /*0480*/ 	.short	0x0101
        /*0482*/ 	.byte	0x2d
	.zero		1


	//   ....[60]....
        /*0484*/ 	.word	0x0000a850
        /*0488*/ 	.word	0x0000000c
        /*048c*/ 	.word	0x000000b0
        /*0490*/ 	.short	0x010a
        /*0492*/ 	.byte	0x3f
	.zero		1


	//   ....[61]....
        /*0494*/ 	.word	0x0000ac10
        /*0498*/ 	.word	0x00000004
        /*049c*/ 	.word	0x00000198
        /*04a0*/ 	.short	0x0101
        /*04a2*/ 	.byte	0x3f
	.zero		1


	//   ....[62]....
        /*04a4*/ 	.word	0x0000b3a0
        /*04a8*/ 	.word	0x00000007
        /*04ac*/ 	.word	0x00000000
        /*04b0*/ 	.short	0x010a
        /*04b2*/ 	.byte	0x3f
	.zero		1


	//   ....[63]....
        /*04b4*/ 	.word	0x0000b420
        /*04b8*/ 	.word	0x00000009
        /*04bc*/ 	.word	0x00000000
        /*04c0*/ 	.short	0x010a
        /*04c2*/ 	.byte	0x3f
	.zero		1


	//   ....[64]....
        /*04c4*/ 	.word	0x0000b4b0
        /*04c8*/ 	.word	0x00000006
        /*04cc*/ 	.word	0x00000000
        /*04d0*/ 	.short	0x010a
        /*04d2*/ 	.byte	0x3f
	.zero		1


	//   ....[65]....
        /*04d4*/ 	.word	0x0000b540
        /*04d8*/ 	.word	0x00000009
        /*04dc*/ 	.word	0x00000000
        /*04e0*/ 	.short	0x010a
        /*04e2*/ 	.byte	0x3f
	.zero		1


	//   ....[66]....
        /*04e4*/ 	.word	0x0000b5d0
        /*04e8*/ 	.word	0x00000006
        /*04ec*/ 	.word	0x00000000
        /*04f0*/ 	.short	0x010a
        /*04f2*/ 	.byte	0x3f
	.zero		1


	//   ....[67]....
        /*04f4*/ 	.word	0x0000b660
        /*04f8*/ 	.word	0x00000009
        /*04fc*/ 	.word	0x00000000
        /*0500*/ 	.short	0x010a
        /*0502*/ 	.byte	0x3f
	.zero		1


	//   ....[68]....
        /*0504*/ 	.word	0x0000b6f0
        /*0508*/ 	.word	0x00000006
        /*050c*/ 	.word	0x00000000
        /*0510*/ 	.short	0x010a
        /*0512*/ 	.byte	0x3f
	.zero		1


	//   ....[69]....
        /*0514*/ 	.word	0x0000b780
        /*0518*/ 	.word	0x00000009
        /*051c*/ 	.word	0x00000000
        /*0520*/ 	.short	0x010a
        /*0522*/ 	.byte	0x3f
	.zero		1


	//   ....[70]....
        /*0524*/ 	.word	0x0000b810
        /*0528*/ 	.word	0x00000006
        /*052c*/ 	.word	0x00000000
        /*0530*/ 	.short	0x010a
        /*0532*/ 	.byte	0x3f
	.zero		1


	//   ....[71]....
        /*0534*/ 	.word	0x0000b8a0
        /*0538*/ 	.word	0x00000009
        /*053c*/ 	.word	0x00000000
        /*0540*/ 	.short	0x010a
        /*0542*/ 	.byte	0x3f
	.zero		1


	//   ....[72]....
        /*0544*/ 	.word	0x0000b930
        /*0548*/ 	.word	0x00000006
        /*054c*/ 	.word	0x00000000
        /*0550*/ 	.short	0x010a
        /*0552*/ 	.byte	0x3f
	.zero		1


	//   ....[73]....
        /*0554*/ 	.word	0x0000b9c0
        /*0558*/ 	.word	0x00000009
        /*055c*/ 	.word	0x00000000
        /*0560*/ 	.short	0x010a
        /*0562*/ 	.byte	0x3f
	.zero		1


	//   ....[74]....
        /*0564*/ 	.word	0x0000ba50
        /*0568*/ 	.word	0x00000006
        /*056c*/ 	.word	0x00000000
        /*0570*/ 	.short	0x010a
        /*0572*/ 	.byte	0x3f
	.zero		1


	//   ....[75]....
        /*0574*/ 	.word	0x0000bae0
        /*0578*/ 	.word	0x00000009
        /*057c*/ 	.word	0x00000000
        /*0580*/ 	.short	0x010a
        /*0582*/ 	.byte	0x3f
	.zero		1


	//   ....[76]....
        /*0584*/ 	.word	0x0000bb70
        /*0588*/ 	.word	0x00000006
        /*058c*/ 	.word	0x00000000
        /*0590*/ 	.short	0x010a
        /*0592*/ 	.byte	0x3f
	.zero		1


	//   ....[77]....
        /*0594*/ 	.word	0x0000bc00
        /*0598*/ 	.word	0x00000009
        /*059c*/ 	.word	0x00000000
        /*05a0*/ 	.short	0x010a
        /*05a2*/ 	.byte	0x3f
	.zero		1


	//   ....[78]....
        /*05a4*/ 	.word	0x0000bc90
        /*05a8*/ 	.word	0x00000006
        /*05ac*/ 	.word	0x00000000
        /*05b0*/ 	.short	0x010a
        /*05b2*/ 	.byte	0x3f
	.zero		1


	//   ....[79]....
        /*05b4*/ 	.word	0x0000bd20
        /*05b8*/ 	.word	0x00000009
        /*05bc*/ 	.word	0x00000000
        /*05c0*/ 	.short	0x010a
        /*05c2*/ 	.byte	0x3f
	.zero		1


	//   ....[80]....
        /*05c4*/ 	.word	0x0000bdb0
        /*05c8*/ 	.word	0x00000006
        /*05cc*/ 	.word	0x00000000
        /*05d0*/ 	.short	0x010a
        /*05d2*/ 	.byte	0x3f
	.zero		1


	//   ....[81]....
        /*05d4*/ 	.word	0x0000be40
        /*05d8*/ 	.word	0x00000009
        /*05dc*/ 	.word	0x00000000
        /*05e0*/ 	.short	0x010a
        /*05e2*/ 	.byte	0x3f
	.zero		1


	//   ....[82]....
        /*05e4*/ 	.word	0x0000bed0
        /*05e8*/ 	.word	0x00000006
        /*05ec*/ 	.word	0x00000000
        /*05f0*/ 	.short	0x010a
        /*05f2*/ 	.byte	0x3f
	.zero		1


	//   ....[83]....
        /*05f4*/ 	.word	0x0000bf60
        /*05f8*/ 	.word	0x00000003
        /*05fc*/ 	.word	0x00000000
        /*0600*/ 	.short	0x010a
        /*0602*/ 	.byte	0x3f
	.zero		1


	//   ....[84]....
        /*0604*/ 	.word	0x0000bfc0
        /*0608*/ 	.word	0x000000a1
        /*060c*/ 	.word	0x00000000
        /*0610*/ 	.short	0x010a
        /*0612*/ 	.byte	0x3f
	.zero		1


	//   ....[85]....
        /*0614*/ 	.word	0x0000c010
        /*0618*/ 	.word	0x00000003
        /*061c*/ 	.word	0x00000000
        /*0620*/ 	.short	0x010a
        /*0622*/ 	.byte	0x3f
	.zero		1


	//   ....[86]....
        /*0624*/ 	.word	0x0000c070
        /*0628*/ 	.word	0x00000005
        /*062c*/ 	.word	0x00000000
        /*0630*/ 	.short	0x010a
        /*0632*/ 	.byte	0x3f
	.zero		1


	//   ....[87]....
        /*0634*/ 	.word	0x0000c0c0
        /*0638*/ 	.word	0x000000a1
        /*063c*/ 	.word	0x00000010
        /*0640*/ 	.short	0x010a
        /*0642*/ 	.byte	0x3f
	.zero		1


	//   ....[88]....
        /*0644*/ 	.word	0x0000c190
        /*0648*/ 	.word	0x0000000c
        /*064c*/ 	.word	0x000000b0
        /*0650*/ 	.short	0x010a
        /*0652*/ 	.byte	0x3f
	.zero		1


	//   ....[89]....
        /*0654*/ 	.word	0x0000c260
        /*0658*/ 	.word	0x00000007
        /*065c*/ 	.word	0x00000000
        /*0660*/ 	.short	0x010a
        /*0662*/ 	.byte	0x3f
	.zero		1


	//   ....[90]....
        /*0664*/ 	.word	0x0000c2b0
        /*0668*/ 	.word	0x00000009
        /*066c*/ 	.word	0x00000000
        /*0670*/ 	.short	0x010a
        /*0672*/ 	.byte	0x3f
	.zero		1


	//   ....[91]....
        /*0674*/ 	.word	0x0000c300
        /*0678*/ 	.word	0x00000006
        /*067c*/ 	.word	0x00000000
        /*0680*/ 	.short	0x010a
        /*0682*/ 	.byte	0x3f
	.zero		1


	//   ....[92]....
        /*0684*/ 	.word	0x0000c350
        /*0688*/ 	.word	0x00000009
        /*068c*/ 	.word	0x00000000
        /*0690*/ 	.short	0x010a
        /*0692*/ 	.byte	0x3f
	.zero		1


	//   ....[93]....
        /*0694*/ 	.word	0x0000c3a0
        /*0698*/ 	.word	0x00000006
        /*069c*/ 	.word	0x00000000
        /*06a0*/ 	.short	0x010a
        /*06a2*/ 	.byte	0x3f
	.zero		1


	//   ....[94]....
        /*06a4*/ 	.word	0x0000c3f0
        /*06a8*/ 	.word	0x00000009
        /*06ac*/ 	.word	0x00000000
        /*06b0*/ 	.short	0x010a
        /*06b2*/ 	.byte	0x3f
	.zero		1


	//   ....[95]....
        /*06b4*/ 	.word	0x0000c440
        /*06b8*/ 	.word	0x00000006
        /*06bc*/ 	.word	0x00000000
        /*06c0*/ 	.short	0x010a
        /*06c2*/ 	.byte	0x3f
	.zero		1


	//   ....[96]....
        /*06c4*/ 	.word	0x0000c490
        /*06c8*/ 	.word	0x00000009
        /*06cc*/ 	.word	0x00000000
        /*06d0*/ 	.short	0x010a
        /*06d2*/ 	.byte	0x3f
	.zero		1


	//   ....[97]....
        /*06d4*/ 	.word	0x0000c4e0
        /*06d8*/ 	.word	0x00000006
        /*06dc*/ 	.word	0x00000000
        /*06e0*/ 	.short	0x010a
        /*06e2*/ 	.byte	0x3f
	.zero		1


	//   ....[98]....
        /*06e4*/ 	.word	0x0000c530
        /*06e8*/ 	.word	0x00000009
        /*06ec*/ 	.word	0x00000000
        /*06f0*/ 	.short	0x010a
        /*06f2*/ 	.byte	0x3f
	.zero		1


	//   ....[99]....
        /*06f4*/ 	.word	0x0000c580
        /*06f8*/ 	.word	0x00000006
        /*06fc*/ 	.word	0x00000000
        /*0700*/ 	.short	0x010a
        /*0702*/ 	.byte	0x3f
	.zero		1


	//   ....[100]....
        /*0704*/ 	.word	0x0000c5d0
        /*0708*/ 	.word	0x00000009
        /*070c*/ 	.word	0x00000000
        /*0710*/ 	.short	0x010a
        /*0712*/ 	.byte	0x3f
	.zero		1


	//   ....[101]....
        /*0714*/ 	.word	0x0000c620
        /*0718*/ 	.word	0x00000006
        /*071c*/ 	.word	0x00000000
        /*0720*/ 	.short	0x010a
        /*0722*/ 	.byte	0x3f
	.zero		1


	//   ....[102]....
        /*0724*/ 	.word	0x0000c670
        /*0728*/ 	.word	0x00000009
        /*072c*/ 	.word	0x00000000
        /*0730*/ 	.short	0x010a
        /*0732*/ 	.byte	0x3f
	.zero		1


	//   ....[103]....
        /*0734*/ 	.word	0x0000c6c0
        /*0738*/ 	.word	0x00000006
        /*073c*/ 	.word	0x00000000
        /*0740*/ 	.short	0x010a
        /*0742*/ 	.byte	0x3f
	.zero		1


	//   ....[104]....
        /*0744*/ 	.word	0x0000c710
        /*0748*/ 	.word	0x00000009
        /*074c*/ 	.word	0x00000000
        /*0750*/ 	.short	0x010a
        /*0752*/ 	.byte	0x3f
	.zero		1


	//   ....[105]....
        /*0754*/ 	.word	0x0000c760
        /*0758*/ 	.word	0x00000006
        /*075c*/ 	.word	0x00000000
        /*0760*/ 	.short	0x010a
        /*0762*/ 	.byte	0x3f
	.zero		1


	//   ....[106]....
        /*0764*/ 	.word	0x0000c7b0
        /*0768*/ 	.word	0x00000009
        /*076c*/ 	.word	0x00000000
        /*0770*/ 	.short	0x010a
        /*0772*/ 	.byte	0x3f
	.zero		1


	//   ....[107]....
        /*0774*/ 	.word	0x0000c800
        /*0778*/ 	.word	0x00000006
        /*077c*/ 	.word	0x00000000
        /*0780*/ 	.short	0x010a
        /*0782*/ 	.byte	0x3f
	.zero		1


	//   ....[108]....
        /*0784*/ 	.word	0x0000c850
        /*0788*/ 	.word	0x00000009
        /*078c*/ 	.word	0x00000000
        /*0790*/ 	.short	0x010a
        /*0792*/ 	.byte	0x3f
	.zero		1


	//   ....[109]....
        /*0794*/ 	.word	0x0000c8a0
        /*0798*/ 	.word	0x00000006
        /*079c*/ 	.word	0x00000000
        /*07a0*/ 	.short	0x010a
        /*07a2*/ 	.byte	0x3f
	.zero		1


	//----- nvinfo : EIATTR_NUM_MBARRIERS
	.align		4
.L_37:
        /*07a4*/ 	.byte	0x03, 0x38
        /*07a6*/ 	.short	0x0032


	//----- nvinfo : EIATTR_EXIT_INSTR_OFFSETS
	.align		4
        /*07a8*/ 	.byte	0x04, 0x1c
        /*07aa*/ 	.short	(.L_39 - .L_38)


	//   ....[0]....
.L_38:
        /*07ac*/ 	.word	0x00001660


	//   ....[1]....
        /*07b0*/ 	.word	0x000016c0


	//   ....[2]....
        /*07b4*/ 	.word	0x0000a530


	//   ....[3]....
        /*07b8*/ 	.word	0x0000a560


	//   ....[4]....
        /*07bc*/ 	.word	0x0000bfb0


	//----- nvinfo : EIATTR_MAX_THREADS
	.align		4
.L_39:
        /*07c0*/ 	.byte	0x04, 0x05
        /*07c2*/ 	.short	(.L_41 - .L_40)
.L_40:
        /*07c4*/ 	.word	0x00000180
        /*07c8*/ 	.word	0x00000001
        /*07cc*/ 	.word	0x00000001


	//----- nvinfo : EIATTR_CRS_STACK_SIZE
	.align		4
.L_41:
        /*07d0*/ 	.byte	0x04, 0x1e
        /*07d2*/ 	.short	(.L_43 - .L_42)
.L_42:
        /*07d4*/ 	.word	0x00000000


	//----- nvinfo : EIATTR_CBANK_PARAM_SIZE
	.align		4
.L_43:
        /*07d8*/ 	.byte	0x03, 0x19
        /*07da*/ 	.short	0x0470


	//----- nvinfo : EIATTR_PARAM_CBANK
	.align		4
        /*07dc*/ 	.byte	0x04, 0x0a
        /*07de*/ 	.short	(.L_45 - .L_44)
	.align		4
.L_44:
        /*07e0*/ 	.word	index@(.nv.constant0._ZN7cutlass13device_kernelINS_4gemm6kernel13GemmUniversalIN4cute5tupleIJiiiiEEENS1_10collective13CollectiveMmaINS1_34MainloopSm90TmaGmmaWarpSpecializedILi22ENS5_IJNS4_1CILi2EEENSA_ILi1EEESC_EEENS1_32KernelTmaWarpSpecializedPingpongEEENS5_IJNSA_ILi64EEENSA_ILi256EEENSA_ILi16EEEEEENS_6half_tENS5_IJlSC_lEEESK_SL_NS4_8TiledMMAINS4_8MMA_AtomIJNS4_4SM904GMMA26MMA_64x256x16_F32F16F16_SSILNSP_5MajorE0ELSR_0ELNSP_7ScaleInE1ELSS_1EEEEEENS4_6LayoutINS5_IJSC_SC_SC_EEENS5_IJNSA_ILi0EEESX_SX_EEEEENS5_IJNS4_10UnderscoreES10_S10_EEEEENS4_13SM90_TMA_LOADENS4_14ComposedLayoutINS4_7SwizzleILi1ELi4ELi3EEENS4_18smem_ptr_flag_bitsILi16EEENSV_INS5_IJNSA_ILi8EEESI_EEENS5_IJSI_SC_EEEEEEEvNS4_8identityENS4_23SM90_TMA_LOAD_MULTICASTES1D_vS1E_EENS_8epilogue10collective6detail29Sm90TmaWarpSpecializedAdapterINS1I_15DefaultEpilogueISK_SL_SL_NS1H_6thread17LinearCombinationISK_Li1EffLNS1M_9ScaleType4KindE0ELNS_15FloatRoundStyleE2ESK_EENS1_15EpilogueDefaultEEEEEvvEEEEvNT_6ParamsE)
        /*07e4*/ 	.short	0x0210
        /*07e6*/ 	.short	0x0470


	//----- nvinfo : EIATTR_SW_WAR
	.align		4
.L_45:
        /*07e8*/ 	.byte	0x04, 0x36
        /*07ea*/ 	.short	(.L_47 - .L_46)
.L_46:
        /*07ec*/ 	.word	0x00000008
.L_47:


//--------------------- .nv.callgraph             --------------------------
	.section	.nv.callgraph,"",@"SHT_CUDA_CALLGRAPH"
	.align	4
	.sectionentsize	8
	.align		4
        /*0000*/ 	.word	0x00000000
	.align		4
        /*0004*/ 	.word	0xffffffff
	.align		4
        /*0008*/ 	.word	index@(_ZN7cutlass13device_kernelINS_4gemm6kernel13GemmUniversalIN4cute5tupleIJiiiiEEENS1_10collective13CollectiveMmaINS1_34MainloopSm90TmaGmmaWarpSpecializedILi22ENS5_IJNS4_1CILi2EEENSA_ILi1EEESC_EEENS1_32KernelTmaWarpSpecializedPingpongEEENS5_IJNSA_ILi64EEENSA_ILi256EEENSA_ILi16EEEEEENS_6half_tENS5_IJlSC_lEEESK_SL_NS4_8TiledMMAINS4_8MMA_AtomIJNS4_4SM904GMMA26MMA_64x256x16_F32F16F16_SSILNSP_5MajorE0ELSR_0ELNSP_7ScaleInE1ELSS_1EEEEEENS4_6LayoutINS5_IJSC_SC_SC_EEENS5_IJNSA_ILi0EEESX_SX_EEEEENS5_IJNS4_10UnderscoreES10_S10_EEEEENS4_13SM90_TMA_LOADENS4_14ComposedLayoutINS4_7SwizzleILi1ELi4ELi3EEENS4_18smem_ptr_flag_bitsILi16EEENSV_INS5_IJNSA_ILi8EEESI_EEENS5_IJSI_SC_EEEEEEEvNS4_8identityENS4_23SM90_TMA_LOAD_MULTICASTES1D_vS1E_EENS_8epilogue10collective6detail29Sm90TmaWarpSpecializedAdapterINS1I_15DefaultEpilogueISK_SL_SL_NS1H_6thread17LinearCombinationISK_Li1EffLNS1M_9ScaleType4KindE0ELNS_15FloatRoundStyleE2ESK_EENS1_15EpilogueDefaultEEEEEvvEEEEvNT_6ParamsE)
	.align		4
        /*000c*/ 	.word	index@(__assertfail)
	.align		4
        /*0010*/ 	.word	0x00000000
	.align		4
        /*0014*/ 	.word	0xfffffffe
	.align		4
        /*0018*/ 	.word	0x00000000
	.align		4
        /*001c*/ 	.word	0xfffffffd
	.align		4
        /*0020*/ 	.word	0x00000000
	.align		4
        /*0024*/ 	.word	0xfffffffc


//--------------------- .nv.constant4             --------------------------
	.section	.nv.constant4,"a",@progbits
	.align	8
	.align		8
.nv.constant4:
        /*0000*/ 	.dword	__assertfail
	.align		8
        /*0008*/ 	.dword	__unnamed_1
	.align		8
        /*0010*/ 	.dword	_ZN40_INTERNAL_390006e9_4_k_cu_fcb78d6d_152364cuda3std3__45__cpo5beginE
	.align		8
        /*0018*/ 	.dword	_ZN40_INTERNAL_390006e9_4_k_cu_fcb78d6d_152364cuda3std3__45__cpo3endE
	.align		8
        /*0020*/ 	.dword	_ZN40_INTERNAL_390006e9_4_k_cu_fcb78d6d_152364cuda3std3__45__cpo6cbeginE
	.align		8
        /*0028*/ 	.dword	_ZN40_INTERNAL_390006e9_4_k_cu_fcb78d6d_152364cuda3std3__45__cpo4cendE
	.align		8
        /*0030*/ 	.dword	_ZN40_INTERNAL_390006e9_4_k_cu_fcb78d6d_152364cuda3std3__442_GLOBAL__N__390006e9_4_k_cu_fcb78d6d_152366ignoreE
	.align		8
        /*0038*/ 	.dword	_ZN40_INTERNAL_390006e9_4_k_cu_fcb78d6d_152364cuda3std3__419piecewise_constructE
	.align		8
        /*0040*/ 	.dword	_ZN40_INTERNAL_390006e9_4_k_cu_fcb78d6d_152364cuda3std3__48in_placeE
	.align		8
        /*0048*/ 	.dword	_ZN40_INTERNAL_390006e9_4_k_cu_fcb78d6d_152364cuda3std6ranges3__45__cpo4swapE
	.align		8
        /*0050*/ 	.dword	_ZN40_INTERNAL_390006e9_4_k_cu_fcb78d6d_152364cuda3std6ranges3__45__cpo9iter_moveE
	.align		8
        /*0058*/ 	.dword	_ZN40_INTERNAL_390006e9_4_k_cu_fcb78d6d_152364cute7productE
	.align		8
        /*0060*/ 	.dword	_ZN40_INTERNAL_390006e9_4_k_cu_fcb78d6d_152364cute1_E
	.align		8
        /*0068*/ 	.dword	$str$22
	.align		8
        /*0070*/ 	.dword	$str$23


//--------------------- .text._ZN7cutlass13device_kernelINS_4gemm6kernel13GemmUniversalIN4cute5tupleIJiiiiEEENS1_10collective13CollectiveMmaINS1_34MainloopSm90TmaGmmaWarpSpecializedILi22ENS5_IJNS4_1CILi2EEENSA_ILi1EEESC_EEENS1_32KernelTmaWarpSpecializedPingpongEEENS5_IJNSA_ILi64EEENSA_ILi256EEENSA_ILi16EEEEEENS_6half_tENS5_IJlSC_lEEESK_SL_NS4_8TiledMMAINS4_8MMA_AtomIJNS4_4SM904GMMA26MMA_64x256x16_F32F16F16_SSILNSP_5MajorE0ELSR_0ELNSP_7ScaleInE1ELSS_1EEEEEENS4_6LayoutINS5_IJSC_SC_SC_EEENS5_IJNSA_ILi0EEESX_SX_EEEEENS5_IJNS4_10UnderscoreES10_S10_EEEEENS4_13SM90_TMA_LOADENS4_14ComposedLayoutINS4_7SwizzleILi1ELi4ELi3EEENS4_18smem_ptr_flag_bitsILi16EEENSV_INS5_IJNSA_ILi8EEESI_EEENS5_IJSI_SC_EEEEEEEvNS4_8identityENS4_23SM90_TMA_LOAD_MULTICASTES1D_vS1E_EENS_8epilogue10collective6detail29Sm90TmaWarpSpecializedAdapterINS1I_15DefaultEpilogueISK_SL_SL_NS1H_6thread17LinearCombinationISK_Li1EffLNS1M_9ScaleType4KindE0ELNS_15FloatRoundStyleE2ESK_EENS1_15EpilogueDefaultEEEEEvvEEEEvNT_6ParamsE --------------------------
	.section	.text._ZN7cutlass13device_kernelINS_4gemm6kernel13GemmUniversalIN4cute5tupleIJiiiiEEENS1_10collective13CollectiveMmaINS1_34MainloopSm90TmaGmmaWarpSpecializedILi22ENS5_IJNS4_1CILi2EEENSA_ILi1EEESC_EEENS1_32KernelTmaWarpSpecializedPingpongEEENS5_IJNSA_ILi64EEENSA_ILi256EEENSA_ILi16EEEEEENS_6half_tENS5_IJlSC_lEEESK_SL_NS4_8TiledMMAINS4_8MMA_AtomIJNS4_4SM904GMMA26MMA_64x256x16_F32F16F16_SSILNSP_5MajorE0ELSR_0ELNSP_7ScaleInE1ELSS_1EEEEEENS4_6LayoutINS5_IJSC_SC_SC_EEENS5_IJNSA_ILi0EEESX_SX_EEEEENS5_IJNS4_10UnderscoreES10_S10_EEEEENS4_13SM90_TMA_LOADENS4_14ComposedLayoutINS4_7SwizzleILi1ELi4ELi3EEENS4_18smem_ptr_flag_bitsILi16EEENSV_INS5_IJNSA_ILi8EEESI_EEENS5_IJSI_SC_EEEEEEEvNS4_8identityENS4_23SM90_TMA_LOAD_MULTICASTES1D_vS1E_EENS_8epilogue10collective6detail29Sm90TmaWarpSpecializedAdapterINS1I_15DefaultEpilogueISK_SL_SL_NS1H_6thread17LinearCombinationISK_Li1EffLNS1M_9ScaleType4KindE0ELNS_15FloatRoundStyleE2ESK_EENS1_15EpilogueDefaultEEEEEvvEEEEvNT_6ParamsE,"ax",@progbits
	.align	128
.text._ZN7cutlass13device_kernelINS_4gemm6kernel13GemmUniversalIN4cute5tupleIJiiiiEEENS1_10collective13CollectiveMmaINS1_34MainloopSm90TmaGmmaWarpSpecializedILi22ENS5_IJNS4_1CILi2EEENSA_ILi1EEESC_EEENS1_32KernelTmaWarpSpecializedPingpongEEENS5_IJNSA_ILi64EEENSA_ILi256EEENSA_ILi16EEEEEENS_6half_tENS5_IJlSC_lEEESK_SL_NS4_8TiledMMAINS4_8MMA_AtomIJNS4_4SM904GMMA26MMA_64x256x16_F32F16F16_SSILNSP_5MajorE0ELSR_0ELNSP_7ScaleInE1ELSS_1EEEEEENS4_6LayoutINS5_IJSC_SC_SC_EEENS5_IJNSA_ILi0EEESX_SX_EEEEENS5_IJNS4_10UnderscoreES10_S10_EEEEENS4_13SM90_TMA_LOADENS4_14ComposedLayoutINS4_7SwizzleILi1ELi4ELi3EEENS4_18smem_ptr_flag_bitsILi16EEENSV_INS5_IJNSA_ILi8EEESI_EEENS5_IJSI_SC_EEEEEEEvNS4_8identityENS4_23SM90_TMA_LOAD_MULTICASTES1D_vS1E_EENS_8epilogue10collective6detail29Sm90TmaWarpSpecializedAdapterINS1I_15DefaultEpilogueISK_SL_SL_NS1H_6thread17LinearCombinationISK_Li1EffLNS1M_9ScaleType4KindE0ELNS_15FloatRoundStyleE2ESK_EENS1_15EpilogueDefaultEEEEEvvEEEEvNT_6ParamsE:
        .type           _ZN7cutlass13device_kernelINS_4gemm6kernel13GemmUniversalIN4cute5tupleIJiiiiEEENS1_10collective13CollectiveMmaINS1_34MainloopSm90TmaGmmaWarpSpecializedILi22ENS5_IJNS4_1CILi2EEENSA_ILi1EEESC_EEENS1_32KernelTmaWarpSpecializedPingpongEEENS5_IJNSA_ILi64EEENSA_ILi256EEENSA_ILi16EEEEEENS_6half_tENS5_IJlSC_lEEESK_SL_NS4_8TiledMMAINS4_8MMA_AtomIJNS4_4SM904GMMA26MMA_64x256x16_F32F16F16_SSILNSP_5MajorE0ELSR_0ELNSP_7ScaleInE1ELSS_1EEEEEENS4_6LayoutINS5_IJSC_SC_SC_EEENS5_IJNSA_ILi0EEESX_SX_EEEEENS5_IJNS4_10UnderscoreES10_S10_EEEEENS4_13SM90_TMA_LOADENS4_14ComposedLayoutINS4_7SwizzleILi1ELi4ELi3EEENS4_18smem_ptr_flag_bitsILi16EEENSV_INS5_IJNSA_ILi8EEESI_EEENS5_IJSI_SC_EEEEEEEvNS4_8identityENS4_23SM90_TMA_LOAD_MULTICASTES1D_vS1E_EENS_8epilogue10collective6detail29Sm90TmaWarpSpecializedAdapterINS1I_15DefaultEpilogueISK_SL_SL_NS1H_6thread17LinearCombinationISK_Li1EffLNS1M_9ScaleType4KindE0ELNS_15FloatRoundStyleE2ESK_EENS1_15EpilogueDefaultEEEEEvvEEEEvNT_6ParamsE,@function
        .size           _ZN7cutlass13device_kernelINS_4gemm6kernel13GemmUniversalIN4cute5tupleIJiiiiEEENS1_10collective13CollectiveMmaINS1_34MainloopSm90TmaGmmaWarpSpecializedILi22ENS5_IJNS4_1CILi2EEENSA_ILi1EEESC_EEENS1_32KernelTmaWarpSpecializedPingpongEEENS5_IJNSA_ILi64EEENSA_ILi256EEENSA_ILi16EEEEEENS_6half_tENS5_IJlSC_lEEESK_SL_NS4_8TiledMMAINS4_8MMA_AtomIJNS4_4SM904GMMA26MMA_64x256x16_F32F16F16_SSILNSP_5MajorE0ELSR_0ELNSP_7ScaleInE1ELSS_1EEEEEENS4_6LayoutINS5_IJSC_SC_SC_EEENS5_IJNSA_ILi0EEESX_SX_EEEEENS5_IJNS4_10UnderscoreES10_S10_EEEEENS4_13SM90_TMA_LOADENS4_14ComposedLayoutINS4_7SwizzleILi1ELi4ELi3EEENS4_18smem_ptr_flag_bitsILi16EEENSV_INS5_IJNSA_ILi8EEESI_EEENS5_IJSI_SC_EEEEEEEvNS4_8identityENS4_23SM90_TMA_LOAD_MULTICASTES1D_vS1E_EENS_8epilogue10collective6detail29Sm90TmaWarpSpecializedAdapterINS1I_15DefaultEpilogueISK_SL_SL_NS1H_6thread17LinearCombinationISK_Li1EffLNS1M_9ScaleType4KindE0ELNS_15FloatRoundStyleE2ESK_EENS1_15EpilogueDefaultEEEEEvvEEEEvNT_6ParamsE,(.L_x_366 - _ZN7cutlass13device_kernelINS_4gemm6kernel13GemmUniversalIN4cute5tupleIJiiiiEEENS1_10collective13CollectiveMmaINS1_34MainloopSm90TmaGmmaWarpSpecializedILi22ENS5_IJNS4_1CILi2EEENSA_ILi1EEESC_EEENS1_32KernelTmaWarpSpecializedPingpongEEENS5_IJNSA_ILi64EEENSA_ILi256EEENSA_ILi16EEEEEENS_6half_tENS5_IJlSC_lEEESK_SL_NS4_8TiledMMAINS4_8MMA_AtomIJNS4_4SM904GMMA26MMA_64x256x16_F32F16F16_SSILNSP_5MajorE0ELSR_0ELNSP_7ScaleInE1ELSS_1EEEEEENS4_6LayoutINS5_IJSC_SC_SC_EEENS5_IJNSA_ILi0EEESX_SX_EEEEENS5_IJNS4_10UnderscoreES10_S10_EEEEENS4_13SM90_TMA_LOADENS4_14ComposedLayoutINS4_7SwizzleILi1ELi4ELi3EEENS4_18smem_ptr_flag_bitsILi16EEENSV_INS5_IJNSA_ILi8EEESI_EEENS5_IJSI_SC_EEEEEEEvNS4_8identityENS4_23SM90_TMA_LOAD_MULTICASTES1D_vS1E_EENS_8epilogue10collective6detail29Sm90TmaWarpSpecializedAdapterINS1I_15DefaultEpilogueISK_SL_SL_NS1H_6thread17LinearCombinationISK_Li1EffLNS1M_9ScaleType4KindE0ELNS_15FloatRoundStyleE2ESK_EENS1_15EpilogueDefaultEEEEEvvEEEEvNT_6ParamsE)
        .other          _ZN7cutlass13device_kernelINS_4gemm6kernel13GemmUniversalIN4cute5tupleIJiiiiEEENS1_10collective13CollectiveMmaINS1_34MainloopSm90TmaGmmaWarpSpecializedILi22ENS5_IJNS4_1CILi2EEENSA_ILi1EEESC_EEENS1_32KernelTmaWarpSpecializedPingpongEEENS5_IJNSA_ILi64EEENSA_ILi256EEENSA_ILi16EEEEEENS_6half_tENS5_IJlSC_lEEESK_SL_NS4_8TiledMMAINS4_8MMA_AtomIJNS4_4SM904GMMA26MMA_64x256x16_F32F16F16_SSILNSP_5MajorE0ELSR_0ELNSP_7ScaleInE1ELSS_1EEEEEENS4_6LayoutINS5_IJSC_SC_SC_EEENS5_IJNSA_ILi0EEESX_SX_EEEEENS5_IJNS4_10UnderscoreES10_S10_EEEEENS4_13SM90_TMA_LOADENS4_14ComposedLayoutINS4_7SwizzleILi1ELi4ELi3EEENS4_18smem_ptr_flag_bitsILi16EEENSV_INS5_IJNSA_ILi8EEESI_EEENS5_IJSI_SC_EEEEEEEvNS4_8identityENS4_23SM90_TMA_LOAD_MULTICASTES1D_vS1E_EENS_8epilogue10collective6detail29Sm90TmaWarpSpecializedAdapterINS1I_15DefaultEpilogueISK_SL_SL_NS1H_6thread17LinearCombinationISK_Li1EffLNS1M_9ScaleType4KindE0ELNS_15FloatRoundStyleE2ESK_EENS1_15EpilogueDefaultEEEEEvvEEEEvNT_6ParamsE,@"STO_CUDA_ENTRY STV_DEFAULT"
_ZN7cutlass13device_kernelINS_4gemm6kernel13GemmUniversalIN4cute5tupleIJiiiiEEENS1_10collective13CollectiveMmaINS1_34MainloopSm90TmaGmmaWarpSpecializedILi22ENS5_IJNS4_1CILi2EEENSA_ILi1EEESC_EEENS1_32KernelTmaWarpSpecializedPingpongEEENS5_IJNSA_ILi64EEENSA_ILi256EEENSA_ILi16EEEEEENS_6half_tENS5_IJlSC_lEEESK_SL_NS4_8TiledMMAINS4_8MMA_AtomIJNS4_4SM904GMMA26MMA_64x256x16_F32F16F16_SSILNSP_5MajorE0ELSR_0ELNSP_7ScaleInE1ELSS_1EEEEEENS4_6LayoutINS5_IJSC_SC_SC_EEENS5_IJNSA_ILi0EEESX_SX_EEEEENS5_IJNS4_10UnderscoreES10_S10_EEEEENS4_13SM90_TMA_LOADENS4_14ComposedLayoutINS4_7SwizzleILi1ELi4ELi3EEENS4_18smem_ptr_flag_bitsILi16EEENSV_INS5_IJNSA_ILi8EEESI_EEENS5_IJSI_SC_EEEEEEEvNS4_8identityENS4_23SM90_TMA_LOAD_MULTICASTES1D_vS1E_EENS_8epilogue10collective6detail29Sm90TmaWarpSpecializedAdapterINS1I_15DefaultEpilogueISK_SL_SL_NS1H_6thread17LinearCombinationISK_Li1EffLNS1M_9ScaleType4KindE0ELNS_15FloatRoundStyleE2ESK_EENS1_15EpilogueDefaultEEEEEvvEEEEvNT_6ParamsE:
[----:B------:R-:W0:Y:S02]  /*0000*/  LDC R1, c[0x0][0x28] ;  /* 0x00000a00ff017b82 */ /* 0x000e240000000800 */
[----:B0-----:R-:W-:Y:S01]  /*0010*/  VIADD R1, R1, 0xfffffff8 ;  /* 0xfffffff801017836 */ /* 0x001fe20000000000 */
[----:B------:R-:W0:Y:S01]  /*0020*/  S2R R4, SR_TID.X ;  /* 0x0000000000047919 */ /* 0x000e220000002100 */
[----:B------:R-:W-:Y:S01]  /*0030*/  ELECT P0, URZ, PT ;  /* 0x00000000003f782f */ /* 0x000fe20003800000 */
[----:B------:R-:W-:Y:S01]  /*0040*/  BSSY B0, `(.L_x_0) ;  /* 0x000000f000007945 */ /* 0x000fe20003800000 */
[--C-:B0-----:R-:W-:Y:S02]  /*0050*/  SHF.R.U32.HI R2, RZ, 0x5, R4.reuse ;  /* 0x00000005ff027819 */ /* 0x101fe40000011604 */
[----:B------:R-:W-:-:S03]  /*0060*/  SHF.R.U32.HI R7, RZ, 0x7, R4 ;  /* 0x00000007ff077819 */ /* 0x000fc60000011604 */
[----:B------:R-:W0:Y:S04]  /*0070*/  SHFL.IDX PT, R5, R2, RZ, 0x1f ;  /* 0x00001fff02057589 */ /* 0x000e2800000e0000 */
[----:B------:R1:W2:Y:S01]  /*0080*/  SHFL.IDX PT, R10, R7, RZ, 0x1f ;  /* 0x00001fff070a7589 */ /* 0x0002a200000e0000 */
[----:B0-----:R-:W-:-:S13]  /*0090*/  ISETP.NE.OR P0, PT, R5, RZ, !P0 ;  /* 0x000000ff0500720c */ /* 0x001fda0004705670 */
[----:B-12---:R-:W-:Y:S05]  /*00a0*/  @P0 BRA `(.L_x_1) ;  /* 0x0000000000200947 */ /* 0x006fea0003800000 */
[----:B------:R-:W-:Y:S02]  /*00b0*/  ULDC.64 UR4, c[0x0][0x198] ;  /* 0x0000660000047ab9 */ /* 0x000fe40000000a00 */
[----:B------:R-:W-:Y:S02]  /*00c0*/  UIADD3 UR6, UP0, UR4, 0xf0, URZ ;  /* 0x000000f004067890 */ /* 0x000fe4000ff1e03f */
[----:B------:R-:W-:Y:S02]  /*00d0*/  UIADD3 UR4, UP1, UR4, 0x1f0, URZ ;  /* 0x000001f004047890 */ /* 0x000fe4000ff3e03f */
[----:B------:R-:W-:Y:S02]  /*00e0*/  UIADD3.X UR7, URZ, UR5, URZ, UP0, !UPT ;  /* 0x000000053f077290 */ /* 0x000fe400087fe43f */
[----:B------:R-:W-:-:S07]  /*00f0*/  UIADD3.X UR5, URZ, UR5, URZ, UP1, !UPT ;  /* 0x000000053f057290 */ /* 0x000fce0008ffe43f */
[----:B------:R0:W-:Y:S02]  /*0100*/  UTMACCTL.PF [UR6] ;  /* 0x00000000060079b9 */ /* 0x0001e40008040000 */
[----:B------:R0:W-:Y:S02]  /*0110*/  UTMACCTL.PF [UR4] ;  /* 0x00000000040079b9 */ /* 0x0001e40008040000 */
[----:B0-----:R-:W-:Y:S01]  /*0120*/  NOP ;  /* 0x0000000000007918 */ /* 0x001fe20000000000 */
.L_x_1:
[----:B------:R-:W-:Y:S05]  /*0130*/  BSYNC B0 ;  /* 0x0000000000007941 */ /* 0x000fea0003800000 */
.L_x_0:
[----:B------:R-:W0:Y:S01]  /*0140*/  SHFL.IDX PT, R8, R2, RZ, 0x1f ;  /* 0x00001fff02087589 */ /* 0x000e2200000e0000 */
[----:B------:R-:W-:-:S04]  /*0150*/  SHF.R.S32.HI R3, RZ, 0x1f, R4 ;  /* 0x0000001fff037819 */ /* 0x000fc80000011404 */
[----:B------:R-:W-:Y:S02]  /*0160*/  LEA.HI R3, R3, R4, RZ, 0x7 ;  /* 0x0000000403037211 */ /* 0x000fe400078f38ff */
[----:B0-----:R-:W-:-:S13]  /*0170*/  ISETP.NE.AND P0, PT, R8, RZ, PT ;  /* 0x000000ff0800720c */ /* 0x001fda0003f05270 */
[----:B------:R-:W-:Y:S05]  /*0180*/  @P0 BRA `(.L_x_2) ;  /* 0x0000000000f40947 */ /* 0x000fea0003800000 */
[----:B------:R-:W-:Y:S01]  /*0190*/  ELECT P0, URZ, PT ;  /* 0x00000000003f782f */ /* 0x000fe20003800000 */
[----:B------:R-:W-:-:S12]  /*01a0*/  BSSY B0, `(.L_x_2) ;  /* 0x000003b000007945 */ /* 0x000fd80003800000 */
[----:B------:R-:W-:Y:S05]  /*01b0*/  @!P0 BRA `(.L_x_3) ;  /* 0x0000000000e48947 */ /* 0x000fea0003800000 */
[----:B------:R-:W0:Y:S01]  /*01c0*/  S2UR UR8, SR_CgaCtaId ;  /* 0x00000000000879c3 */ /* 0x000e220000008800 */
[----:B------:R-:W-:Y:S01]  /*01d0*/  UMOV UR4, 0x400 ;  /* 0x0000040000047882 */ /* 0x000fe20000000000 */
[----:B------:R-:W-:Y:S01]  /*01e0*/  UMOV UR5, 0x1 ;  /* 0x0000000100057882 */ /* 0x000fe20000000000 */
[----:B------:R-:W-:Y:S02]  /*01f0*/  UMOV UR6, 0x2 ;  /* 0x0000000200067882 */ /* 0x000fe40000000000 */
[----:B------:R-:W-:-:S04]  /*0200*/  UIADD3 UR6, -UR6, 0x100000, URZ ;  /* 0x0010000006067890 */ /* 0x000fc8000fffe13f */
[----:B------:R-:W-:Y:S02]  /*0210*/  USHF.L.U32 UR7, UR6, 0xb, URZ ;  /* 0x0000000b06077899 */ /* 0x000fe4000800063f */
[----:B------:R-:W-:Y:S02]  /*0220*/  USHF.L.U32 UR6, UR6, 0x1, URZ ;  /* 0x0000000106067899 */ /* 0x000fe4000800063f */
[----:B0-----:R-:W-:Y:S02]  /*0230*/  ULEA UR8, UR8, UR4, 0x18 ;  /* 0x0000000408087291 */ /* 0x001fe4000f8ec03f */
[----:B------:R-:W-:-:S04]  /*0240*/  UIADD3 UR4, -UR5, 0x100000, URZ ;  /* 0x0010000005047890 */ /* 0x000fc8000fffe13f */
[----:B------:R-:W-:Y:S02]  /*0250*/  USHF.L.U32 UR5, UR4, 0xb, URZ ;  /* 0x0000000b04057899 */ /* 0x000fe4000800063f */
[----:B------:R-:W-:Y:S01]  /*0260*/  USHF.L.U32 UR4, UR4, 0x1, URZ ;  /* 0x0000000104047899 */ /* 0x000fe2000800063f */
[----:B------:R-:W0:Y:S11]  /*0270*/  FENCE.VIEW.ASYNC.S ;  /* 0x00000000000073c6 */ /* 0x000e360000000000 */
[----:B0-----:R0:W1:Y:S01]  /*0280*/  SYNCS.EXCH.64 URZ, [UR8], UR4 ;  /* 0x00000004083f75b2 */ /* 0x0010620008000100 */
[----:B------:R0:W2:Y:S01]  /*0290*/  SYNCS.EXCH.64 URZ, [UR8+0xb0], UR6 ;  /* 0x0000b006083f75b2 */ /* 0x0000a20008000100 */
[----:B------:R0:W3:Y:S01]  /*02a0*/  SYNCS.EXCH.64 URZ, [UR8+0x8], UR4 ;  /* 0x00000804083f75b2 */ /* 0x0000e20008000100 */
[----:B------:R0:W4:Y:S01]  /*02b0*/  SYNCS.EXCH.64 URZ, [UR8+0xb8], UR6 ;  /* 0x0000b806083f75b2 */ /* 0x0001220008000100 */
[----:B------:R0:W0:Y:S01]  /*02c0*/  SYNCS.EXCH.64 URZ, [UR8+0x10], UR4 ;  /* 0x00001004083f75b2 */ /* 0x0000220008000100 */
        /* <DEDUP_REMOVED lines=39> */
[----:B-1234-:R-:W-:Y:S01]  /*0540*/  NOP ;  /* 0x0000000000007918 */ /* 0x01efe20000000000 */
.L_x_3:
[----:B0-----:R-:W-:Y:S05]  /*0550*/  BSYNC B0 ;  /* 0x0000000000007941 */ /* 0x001fea0003800000 */
.L_x_2:
[----:B------:R-:W0:Y:S01]  /*0560*/  SHFL.IDX PT, R13, R2, RZ, 0x1f ;  /* 0x00001fff020d7589 */ /* 0x000e2200000e0000 */
[----:B------:R-:W1:Y:S01]  /*0570*/  S2UR UR12, SR_CTAID.X ;  /* 0x00000000000c79c3 */ /* 0x000e620000002500 */
[----:B------:R-:W-:Y:S02]  /*0580*/  LOP3.LUT R3, R3, 0xffffff80, RZ, 0xc0, !PT ;  /* 0xffffff8003037812 */ /* 0x000fe400078ec0ff */
[----:B------:R-:W-:Y:S01]  /*0590*/  ELECT P0, URZ, PT ;  /* 0x00000000003f782f */ /* 0x000fe20003800000 */
[----:B------:R2:W3:Y:S01]  /*05a0*/  SHFL.IDX PT, R12, R2, RZ, 0x1f ;  /* 0x00001fff020c7589 */ /* 0x0004e200000e0000 */
[----:B------:R-:W-:Y:S01]  /*05b0*/  ELECT P1, URZ, PT ;  /* 0x00000000003f782f */ /* 0x000fe20003820000 */
[----:B------:R-:W-:Y:S01]  /*05c0*/  NOP ;  /* 0x0000000000007918 */ /* 0x000fe20000000000 */
[----:B------:R-:W-:Y:S01]  /*05d0*/  IMAD.IADD R3, R4, 0x1, -R3 ;  /* 0x0000000104037824 */ /* 0x000fe200078e0a03 */
[----:B------:R-:W4:Y:S01]  /*05e0*/  S2R R6, SR_CTAID.Y ;  /* 0x0000000000067919 */ /* 0x000f220000002600 */
[----:B------:R-:W-:Y:S01]  /*05f0*/  ULDC UR4, c[0x0][0x150] ;  /* 0x0000540000047ab9 */ /* 0x000fe20000000800 */
[----:B------:R-:W5:Y:S01]  /*0600*/  LDC R14, c[0x0][0x144] ;  /* 0x00005100ff0e7b82 */ /* 0x000f620000000800 */
[----:B------:R-:W-:Y:S01]  /*0610*/  UMOV UR11, 0x80 ;  /* 0x00000080000b7882 */ /* 0x000fe20000000000 */
[----:B------:R-:W-:Y:S01]  /*0620*/  SHF.R.S32.HI R0, RZ, 0x1f, R3 ;  /* 0x0000001fff007819 */ /* 0x000fe20000011403 */
[----:B------:R-:W-:Y:S01]  /*0630*/  NOP ;  /* 0x0000000000007918 */ /* 0x000fe20000000000 */
[C---:B------:R-:W-:Y:S01]  /*0640*/  VIADD R35, R10.reuse, 0xffffffff ;  /* 0xffffffff0a237836 */ /* 0x040fe20000000000 */
[----:B------:R-:W-:Y:S01]  /*0650*/  ISETP.NE.AND P4, PT, R10, RZ, PT ;  /* 0x000000ff0a00720c */ /* 0x000fe20003f85270 */
[----:B------:R-:W-:Y:S01]  /*0660*/  IMAD.MOV.U32 R153, RZ, RZ, 0x1 ;  /* 0x00000001ff997424 */ /* 0x000fe200078e00ff */
[----:B------:R-:W-:Y:S01]  /*0670*/  LEA.HI R9, R0, R3, RZ, 0x3 ;  /* 0x0000000300097211 */ /* 0x000fe200078f18ff */
[----:B------:R-:W5:Y:S01]  /*0680*/  LDC R15, c[0x0][0x140] ;  /* 0x00005000ff0f7b82 */ /* 0x000f620000000800 */
[----:B------:R-:W-:-:S02]  /*0690*/  ISETP.GE.U32.AND P6, PT, R35, 0x2, PT ;  /* 0x000000022300780c */ /* 0x000fc40003fc6070 */
[--C-:B------:R-:W-:Y:S02]  /*06a0*/  SHF.R.S32.HI R11, RZ, 0x3, R9.reuse ;  /* 0x00000003ff0b7819 */ /* 0x100fe40000011409 */
[----:B--2---:R-:W-:Y:S02]  /*06b0*/  SHF.R.S32.HI R2, RZ, 0x1f, R9 ;  /* 0x0000001fff027819 */ /* 0x004fe40000011409 */
[----:B------:R-:W-:Y:S01]  /*06c0*/  SHF.R.S32.HI R9, RZ, 0x1f, R8 ;  /* 0x0000001fff097819 */ /* 0x000fe20000011408 */
[----:B------:R-:W2:Y:S01]  /*06d0*/  LDC R25, c[0x0][0x148] ;  /* 0x00005200ff197b82 */ /* 0x000ea20000000800 */
[----:B0-----:R-:W-:Y:S02]  /*06e0*/  ISETP.NE.OR P0, PT, R13, RZ, !P0 ;  /* 0x000000ff0d00720c */ /* 0x001fe40004705670 */
[----:B-1----:R-:W-:Y:S02]  /*06f0*/  I2FP.F32.U32 R13, UR12 ;  /* 0x0000000c000d7c45 */ /* 0x002fe40008201000 */
[----:B------:R-:W-:-:S02]  /*0700*/  LEA.HI R2, R2, R11, RZ, 0x2 ;  /* 0x0000000b02027211 */ /* 0x000fc400078f10ff */
[----:B------:R-:W-:Y:S01]  /*0710*/  LEA.HI R9, R9, R8, RZ, 0x2 ;  /* 0x0000000809097211 */ /* 0x000fe200078f10ff */
[----:B------:R-:W-:Y:S01]  /*0720*/  FMUL R13, R13, UR4 ;  /* 0x000000040d0d7c20 */ /* 0x000fe20008400000 */
[----:B---3--:R-:W-:Y:S01]  /*0730*/  ISETP.NE.OR P1, PT, R12, RZ, !P1 ;  /* 0x000000ff0c00720c */ /* 0x008fe20004f25670 */
[----:B------:R-:W-:Y:S01]  /*0740*/  ULDC UR4, c[0x0][0x154] ;  /* 0x0000550000047ab9 */ /* 0x000fe20000000800 */
[----:B------:R-:W-:Y:S02]  /*0750*/  LOP3.LUT R12, R2, 0xfffffffc, RZ, 0xc0, !PT ;  /* 0xfffffffc020c7812 */ /* 0x000fe400078ec0ff */
[----:B------:R-:W-:Y:S01]  /*0760*/  LOP3.LUT R9, R9, 0x3ffffffc, RZ, 0xc0, !PT ;  /* 0x3ffffffc09097812 */ /* 0x000fe200078ec0ff */
[----:B------:R-:W0:Y:S01]  /*0770*/  F2I.U32.TRUNC.NTZ R13, R13 ;  /* 0x0000000d000d7305 */ /* 0x000e22000020f000 */
[----:B------:R-:W-:Y:S01]  /*0780*/  SHF.R.S32.HI R2, RZ, 0x1f, R5 ;  /* 0x0000001fff027819 */ /* 0x000fe20000011405 */
[----:B------:R-:W-:Y:S01]  /*0790*/  IMAD.IADD R12, R11, 0x1, -R12 ;  /* 0x000000010b0c7824 */ /* 0x000fe200078e0a0c */
[----:B------:R-:W-:Y:S01]  /*07a0*/  VOTEU.ALL UP1, P0 ;  /* 0x00000000003f7886 */ /* 0x000fe20000020000 */
[----:B------:R-:W-:Y:S01]  /*07b0*/  IMAD.IADD R9, R8, 0x1, -R9 ;  /* 0x0000000108097824 */ /* 0x000fe200078e0a09 */
[----:B------:R-:W-:Y:S01]  /*07c0*/  LEA.HI R2, R2, R5, RZ, 0x2 ;  /* 0x0000000502027211 */ /* 0x000fe200078f10ff */
[----:B------:R-:W-:Y:S01]  /*07d0*/  VOTEU.ALL UP0, P0 ;  /* 0x00000000003f7886 */ /* 0x000fe20000000000 */
[----:B----4-:R-:W-:Y:S01]  /*07e0*/  I2FP.F32.U32 R8, R6 ;  /* 0x0000000600087245 */ /* 0x010fe20000201000 */
[----:B------:R-:W-:Y:S01]  /*07f0*/  IMAD R9, R9, 0x4, R12 ;  /* 0x0000000409097824 */ /* 0x000fe200078e020c */
[----:B------:R-:W-:Y:S01]  /*0800*/  LOP3.LUT R2, R2, 0xfffffffc, RZ, 0xc0, !PT ;  /* 0xfffffffc02027812 */ /* 0x000fe200078ec0ff */
[----:B------:R-:W-:Y:S01]  /*0810*/  VOTEU.ALL UP2, P1 ;  /* 0x00000000003f7886 */ /* 0x000fe20000840000 */
[----:B------:R-:W1:Y:S01]  /*0820*/  @!UP1 S2UR UR7, SR_CgaCtaId ;  /* 0x00000000000799c3 */ /* 0x000e620000008800 */
[----:B------:R-:W-:Y:S01]  /*0830*/  FMUL R8, R8, UR4 ;  /* 0x0000000408087c20 */ /* 0x000fe20008400000 */
[----:B------:R-:W-:Y:S01]  /*0840*/  IMAD.SHL.U32 R152, R9, 0x4, RZ ;  /* 0x0000000409987824 */ /* 0x000fe200078e00ff */
[----:B------:R-:W-:Y:S01]  /*0850*/  UMOV UR4, 0x20 ;  /* 0x0000002000047882 */ /* 0x000fe20000000000 */
[----:B------:R-:W-:Y:S01]  /*0860*/  IMAD.IADD R5, R5, 0x1, -R2 ;  /* 0x0000000105057824 */ /* 0x000fe200078e0a02 */
[----:B------:R-:W-:Y:S01]  /*0870*/  LEA.HI R2, R9, R9, RZ, 0x1 ;  /* 0x0000000909027211 */ /* 0x000fe200078f08ff */
[----:B0-----:R-:W-:Y:S01]  /*0880*/  IMAD.MOV R13, RZ, RZ, -R13 ;  /* 0x000000ffff0d7224 */ /* 0x001fe200078e0a0d */
[----:B------:R-:W0:Y:S01]  /*0890*/  F2I.U32.TRUNC.NTZ R8, R8 ;  /* 0x0000000800087305 */ /* 0x000e22000020f000 */
[----:B------:R-:W3:Y:S01]  /*08a0*/  @!UP2 S2UR UR10, SR_CgaCtaId ;  /* 0x00000000000aa9c3 */ /* 0x000ee20000008800 */
[----:B------:R-:W-:Y:S01]  /*08b0*/  LOP3.LUT R2, R2, 0xfffffffe, RZ, 0xc0, !PT ;  /* 0xfffffffe02027812 */ /* 0x000fe200078ec0ff */
[----:B-----5:R-:W-:Y:S01]  /*08c0*/  IMAD R21, R14, R13, UR12 ;  /* 0x0000000c0e157e24 */ /* 0x020fe2000f8e020d */
[----:B------:R-:W-:Y:S01]  /*08d0*/  @!UP1 UMOV UR6, 0x400 ;  /* 0x0000040000069882 */ /* 0x000fe20000000000 */
[----:B------:R-:W-:-:S04]  /*08e0*/  @!UP1 UIADD3 UR4, -UR4, 0x100000, URZ ;  /* 0x0010000004049890 */ /* 0x000fc8000fffe13f */
[----:B------:R-:W-:Y:S02]  /*08f0*/  @!UP1 USHF.L.U32 UR5, UR4, 0xb, URZ ;  /* 0x0000000b04059899 */ /* 0x000fe4000800063f */
[----:B------:R-:W-:Y:S01]  /*0900*/  @!UP1 USHF.L.U32 UR4, UR4, 0x1, URZ ;  /* 0x0000000104049899 */ /* 0x000fe2000800063f */
[C---:B------:R-:W-:Y:S01]  /*0910*/  LOP3.LUT R152, R9.reuse, 0xc, R152, 0x78, !PT ;  /* 0x0000000c09987812 */ /* 0x040fe200078e7898 */
[----:B------:R-:W-:Y:S01]  /*0920*/  IMAD.IADD R2, R9, 0x1, -R2 ;  /* 0x0000000109027824 */ /* 0x000fe200078e0a02 */
[----:B------:R-:W-:Y:S01]  /*0930*/  @!UP2 UMOV UR9, 0x400 ;  /* 0x000004000009a882 */ /* 0x000fe20000000000 */
[----:B------:R-:W-:Y:S01]  /*0940*/  VOTEU.ALL UP3, P1 ;  /* 0x00000000003f7886 */ /* 0x000fe20000860000 */
[----:B------:R-:W-:Y:S01]  /*0950*/  VOTEU.ALL UP4, P1 ;  /* 0x00000000003f7886 */ /* 0x000fe20000880000 */
[----:B------:R-:W-:Y:S01]  /*0960*/  VOTEU.ALL UP5, P1 ;  /* 0x00000000003f7886 */ /* 0x000fe200008a0000 */
[----:B------:R-:W-:Y:S01]  /*0970*/  ISETP.NE.AND P3, PT, R2, R21, PT ;  /* 0x000000150200720c */ /* 0x000fe20003f65270 */
[----:B------:R4:W4:Y:S01]  /*0980*/  SHFL.IDX PT, R14, R7, RZ, 0x1f ;  /* 0x00001fff070e7589 */ /* 0x00092200000e0000 */
[----:B------:R-:W-:Y:S01]  /*0990*/  ISETP.EQ.U32.AND P2, PT, R15, 0x1, PT ;  /* 0x000000010f00780c */ /* 0x000fe20003f42070 */
[----:B0-----:R-:W-:Y:S01]  /*09a0*/  IMAD.MOV R20, RZ, RZ, -R8 ;  /* 0x000000ffff147224 */ /* 0x001fe200078e0a08 */
[----:B-1----:R-:W-:-:S02]  /*09b0*/  @!UP1 ULEA UR8, UR7, UR6, 0x18 ;  /* 0x0000000607089291 */ /* 0x002fc4000f8ec03f */
[----:B------:R-:W-:-:S04]  /*09c0*/  @!UP2 UIADD3 UR6, -UR11, 0x100000, URZ ;  /* 0x001000000b06a890 */ /* 0x000fc8000fffe13f */
[----:B------:R-:W-:Y:S02]  /*09d0*/  @!UP2 USHF.L.U32 UR7, UR6, 0xb, URZ ;  /* 0x0000000b0607a899 */ /* 0x000fe4000800063f */
[----:B------:R-:W-:Y:S01]  /*09e0*/  @!UP2 USHF.L.U32 UR6, UR6, 0x1, URZ ;  /* 0x000000010606a899 */ /* 0x000fe2000800063f */
[----:B--2---:R-:W-:Y:S01]  /*09f0*/  IMAD R9, R25, R20, R6 ;  /* 0x0000001419097224 */ /* 0x004fe200078e0206 */
[----:B------:R-:W-:Y:S01]  /*0a00*/  VOTEU.ALL UP1, P0 ;  /* 0x00000000003f7886 */ /* 0x000fe20000020000 */
[----:B------:R-:W-:Y:S01]  /*0a10*/  LOP3.LUT P0, RZ, R3, 0x7, RZ, 0xc0, !PT ;  /* 0x0000000703ff7812 */ /* 0x000fe2000780c0ff */
[----:B---3--:R-:W-:Y:S01]  /*0a20*/  @!UP2 ULEA UR9, UR10, UR9, 0x18 ;  /* 0x000000090a09a291 */ /* 0x008fe2000f8ec03f */
[----:B------:R-:W-:Y:S01]  /*0a30*/  @P3 LEA.HI R2, R152, R152, RZ, 0x1 ;  /* 0x0000009898023211 */ /* 0x000fe200078f08ff */
[----:B------:R-:W-:Y:S01]  /*0a40*/  VOTEU.ALL UP2, P1 ;  /* 0x00000000003f7886 */ /* 0x000fe20000840000 */
[----:B------:R-:W-:Y:S01]  /*0a50*/  ISETP.NE.AND P1, PT, R5, 0x3, PT ;  /* 0x000000030500780c */ /* 0x000fe20003f25270 */
[----:B------:R-:W0:Y:S02]  /*0a60*/  FENCE.VIEW.ASYNC.S ;  /* 0x00000000000073c6 */ /* 0x000e240000000000 */
[----:B0-----:R0:W1:Y:S01]  /*0a70*/  @!UP0 SYNCS.EXCH.64 URZ, [UR8+0x190], UR4 ;  /* 0x00019004083f85b2 */ /* 0x0010620008000100 */
[----:B------:R-:W-:-:S02]  /*0a80*/  @P3 SHF.R.S32.HI R2, RZ, 0x1, R2 ;  /* 0x00000001ff023819 */ /* 0x000fc40000011402 */
[----:B------:R-:W-:Y:S02]  /*0a90*/  ISETP.EQ.OR P1, PT, R5, RZ, !P1 ;  /* 0x000000ff0500720c */ /* 0x000fe40004f22670 */
[----:B------:R-:W-:Y:S02]  /*0aa0*/  @P3 ISETP.NE.AND P5, PT, R2, R9, PT ;  /* 0x000000090200320c */ /* 0x000fe40003fa5270 */
[----:B------:R-:W-:Y:S02]  /*0ab0*/  ISETP.LT.U32.AND P0, PT, R152, 0x2, !P0 ;  /* 0x000000029800780c */ /* 0x000fe40004701070 */
[----:B------:R-:W-:Y:S02]  /*0ac0*/  ISETP.EQ.AND P1, PT, R10, RZ, P1 ;  /* 0x000000ff0a00720c */ /* 0x000fe40000f22270 */
[----:B------:R-:W-:Y:S02]  /*0ad0*/  SEL R2, RZ, 0x1, !P0 ;  /* 0x00000001ff027807 */ /* 0x000fe40004000000 */
[----:B------:R-:W-:-:S02]  /*0ae0*/  @P3 SEL R153, RZ, 0x1, P5 ;  /* 0x00000001ff993807 */ /* 0x000fc40002800000 */
[----:B------:R-:W-:Y:S01]  /*0af0*/  SEL R16, RZ, 0x1, !P1 ;  /* 0x00000001ff107807 */ /* 0x000fe20004800000 */
[----:B------:R0:W2:Y:S01]  /*0b00*/  @!UP1 SYNCS.EXCH.64 URZ, [UR8+0x198], UR4 ;  /* 0x00019804083f95b2 */ /* 0x0000a20008000100 */
[----:B------:R-:W-:Y:S01]  /*0b10*/  NOP ;  /* 0x0000000000007918 */ /* 0x000fe20000000000 */
[----:B------:R-:W-:Y:S02]  /*0b20*/  LOP3.LUT R153, R153, R2, RZ, 0xc0, !PT ;  /* 0x0000000299997212 */ /* 0x000fe400078ec0ff */
[----:B------:R-:W-:Y:S01]  /*0b30*/  SEL R16, R16, 0x2, P6 ;  /* 0x0000000210107807 */ /* 0x000fe20003000000 */
[----:B------:R0:W3:Y:S01]  /*0b40*/  @!UP2 SYNCS.EXCH.64 URZ, [UR9+0x170], UR6 ;  /* 0x00017006093fa5b2 */ /* 0x0000e20008000100 */
[----:B------:R0:W0:Y:S01]  /*0b50*/  @!UP3 SYNCS.EXCH.64 URZ, [UR9+0x178], UR6 ;  /* 0x00017806093fb5b2 */ /* 0x0000220008000100 */
[----:B------:R0:W0:Y:S01]  /*0b60*/  @!UP4 SYNCS.EXCH.64 URZ, [UR9+0x180], UR6 ;  /* 0x00018006093fc5b2 */ /* 0x0000220008000100 */
[----:B------:R0:W0:Y:S01]  /*0b70*/  @!UP5 SYNCS.EXCH.64 URZ, [UR9+0x188], UR6 ;  /* 0x00018806093fd5b2 */ /* 0x0000220008000100 */
[----:B------:R-:W-:Y:S01]  /*0b80*/  NOP ;  /* 0x0000000000007918 */ /* 0x000fe20000000000 */
[----:B-1--4-:R-:W-:Y:S05]  /*0b90*/  @!P2 BRA `(.L_x_4) ;  /* 0x000000000008a947 */ /* 0x012fea0003800000 */
[----:B0-23--:R-:W-:Y:S01]  /*0ba0*/  UCGABAR_ARV ;  /* 0x00000000000079c7 */ /* 0x00dfe20008000000 */
[----:B------:R-:W-:Y:S05]  /*0bb0*/  BRA `(.L_x_5) ;  /* 0x0000000000047947 */ /* 0x000fea0003800000 */
.L_x_4:
[----:B0-23--:R-:W-:Y:S01]  /*0bc0*/  NOP ;  /* 0x0000000000007918 */ /* 0x00dfe20000000000 */
.L_x_5:
[----:B------:R-:W-:Y:S01]  /*0bd0*/  ULDC.64 UR4, c[0x0][0x598] ;  /* 0x0001660000047ab9 */ /* 0x000fe20000000a00 */
[----:B------:R-:W-:Y:S01]  /*0be0*/  ULDC.64 UR36, c[0x0][0x208] ;  /* 0x0000820000247ab9 */ /* 0x000fe20000000a00 */
[----:B------:R-:W-:-:S04]  /*0bf0*/  ISETP.NE.U32.AND P0, PT, RZ, UR4, PT ;  /* 0x00000004ff007c0c */ /* 0x000fc8000bf05070 */
[----:B------:R-:W-:-:S13]  /*0c00*/  ISETP.NE.AND.EX P0, PT, RZ, UR5, PT, P0 ;  /* 0x00000005ff007c0c */ /* 0x000fda000bf05300 */
[----:B------:R-:W-:Y:S05]  /*0c10*/  @!P0 BRA `(.L_x_6) ;  /* 0x00000000001c8947 */ /* 0x000fea0003800000 */
[----:B------:R-:W0:Y:S02]  /*0c20*/  LDC.64 R8, c[0x0][0x598] ;  /* 0x00016600ff087b82 */ /* 0x000e240000000a00 */
[----:B0-----:R-:W2:Y:S02]  /*0c30*/  LDG.E.64 R8, desc[UR36][R8.64] ;  /* 0x0000002408087981 */ /* 0x001ea4000c1e1b00 */
[----:B--2---:R-:W-:-:S04]  /*0c40*/  ISETP.NE.U32.AND P0, PT, R8, RZ, PT ;  /* 0x000000ff0800720c */ /* 0x004fc80003f05070 */
[----:B------:R-:W-:-:S13]  /*0c50*/  ISETP.NE.AND.EX P0, PT, R9, RZ, PT, P0 ;  /* 0x000000ff0900720c */ /* 0x000fda0003f05300 */
[----:B------:R-:W-:Y:S05]  /*0c60*/  @!P0 BRA `(.L_x_6) ;  /* 0x0000000000088947 */ /* 0x000fea0003800000 */
[----:B------:R0:W5:Y:S01]  /*0c70*/  LD.E R154, desc[UR36][R8.64] ;  /* 0x00000024089a7980 */ /* 0x000162000c101900 */
[----:B------:R-:W-:Y:S05]  /*0c80*/  BRA `(.L_x_7) ;  /* 0x0000000000247947 */ /* 0x000fea0003800000 */
.L_x_6:
[----:B------:R-:W-:Y:S02]  /*0c90*/  ULDC.64 UR4, c[0x0][0x588] ;  /* 0x0001620000047ab9 */ /* 0x000fe40000000a00 */
[----:B------:R-:W-:-:S04]  /*0ca0*/  ISETP.NE.U32.AND P0, PT, RZ, UR4, PT ;  /* 0x00000004ff007c0c */ /* 0x000fc8000bf05070 */
[----:B------:R-:W-:-:S13]  /*0cb0*/  ISETP.NE.AND.EX P0, PT, RZ, UR5, PT, P0 ;  /* 0x00000005ff007c0c */ /* 0x000fda000bf05300 */
[----:B------:R-:W-:Y:S05]  /*0cc0*/  @!P0 BRA `(.L_x_8) ;  /* 0x00000000000c8947 */ /* 0x000fea0003800000 */
[----:B------:R-:W0:Y:S02]  /*0cd0*/  LDC.64 R154, c[0x0][0x588] ;  /* 0x00016200ff9a7b82 */ /* 0x000e240000000a00 */
[----:B0-----:R1:W5:Y:S01]  /*0ce0*/  LDG.E R154, desc[UR36][R154.64] ;  /* 0x000000249a9a7981 */ /* 0x001362000c1e1900 */
[----:B------:R-:W-:Y:S05]  /*0cf0*/  BRA `(.L_x_7) ;  /* 0x0000000000087947 */ /* 0x000fea0003800000 */
.L_x_8:
[----:B------:R-:W-:Y:S02]  /*0d00*/  ULDC UR4, c[0x0][0x580] ;  /* 0x0001600000047ab9 */ /* 0x000fe40000000800 */
[----:B------:R-:W-:-:S07]  /*0d10*/  IMAD.U32 R154, RZ, RZ, UR4 ;  /* 0x00000004ff9a7e24 */ /* 0x000fce000f8e00ff */
.L_x_7:
[----:B------:R-:W-:Y:S02]  /*0d20*/  ULDC.64 UR4, c[0x0][0x5a0] ;  /* 0x0001680000047ab9 */ /* 0x000fe40000000a00 */
[----:B------:R-:W-:-:S04]  /*0d30*/  ISETP.NE.U32.AND P0, PT, RZ, UR4, PT ;  /* 0x00000004ff007c0c */ /* 0x000fc8000bf05070 */
[----:B------:R-:W-:-:S13]  /*0d40*/  ISETP.NE.AND.EX P0, PT, RZ, UR5, PT, P0 ;  /* 0x00000005ff007c0c */ /* 0x000fda000bf05300 */
[----:B------:R-:W-:Y:S05]  /*0d50*/  @!P0 BRA `(.L_x_9) ;  /* 0x00000000001c8947 */ /* 0x000fea0003800000 */
[----:B0-----:R-:W0:Y:S02]  /*0d60*/  LDC.64 R8, c[0x0][0x5a0] ;  /* 0x00016800ff087b82 */ /* 0x001e240000000a00 */
[----:B0-----:R-:W2:Y:S02]  /*0d70*/  LDG.E.64 R8, desc[UR36][R8.64] ;  /* 0x0000002408087981 */ /* 0x001ea4000c1e1b00 */
[----:B--2---:R-:W-:-:S04]  /*0d80*/  ISETP.NE.U32.AND P0, PT, R8, RZ, PT ;  /* 0x000000ff0800720c */ /* 0x004fc80003f05070 */
[----:B------:R-:W-:-:S13]  /*0d90*/  ISETP.NE.AND.EX P0, PT, R9, RZ, PT, P0 ;  /* 0x000000ff0900720c */ /* 0x000fda0003f05300 */
[----:B------:R-:W-:Y:S05]  /*0da0*/  @!P0 BRA `(.L_x_9) ;  /* 0x0000000000088947 */ /* 0x000fea0003800000 */
[----:B-1----:R0:W5:Y:S01]  /*0db0*/  LD.E R155, desc[UR36][R8.64] ;  /* 0x00000024089b7980 */ /* 0x002162000c101900 */
[----:B------:R-:W-:Y:S05]  /*0dc0*/  BRA `(.L_x_10) ;  /* 0x0000000000247947 */ /* 0x000fea0003800000 */
.L_x_9:
[----:B------:R-:W-:Y:S02]  /*0dd0*/  ULDC.64 UR4, c[0x0][0x590] ;  /* 0x0001640000047ab9 */ /* 0x000fe40000000a00 */
[----:B------:R-:W-:-:S04]  /*0de0*/  ISETP.NE.U32.AND P0, PT, RZ, UR4, PT ;  /* 0x00000004ff007c0c */ /* 0x000fc8000bf05070 */
[----:B------:R-:W-:-:S13]  /*0df0*/  ISETP.NE.AND.EX P0, PT, RZ, UR5, PT, P0 ;  /* 0x00000005ff007c0c */ /* 0x000fda000bf05300 */
[----:B------:R-:W-:Y:S05]  /*0e00*/  @!P0 BRA `(.L_x_11) ;  /* 0x00000000000c8947 */ /* 0x000fea0003800000 */
[----:B0-----:R-:W1:Y:S02]  /*0e10*/  LDC.64 R8, c[0x0][0x590] ;  /* 0x00016400ff087b82 */ /* 0x001e640000000a00 */
[----:B-1----:R1:W5:Y:S01]  /*0e20*/  LDG.E R155, desc[UR36][R8.64] ;  /* 0x00000024089b7981 */ /* 0x002362000c1e1900 */
[----:B------:R-:W-:Y:S05]  /*0e30*/  BRA `(.L_x_10) ;  /* 0x0000000000087947 */ /* 0x000fea0003800000 */
.L_x_11:
[----:B------:R-:W-:Y:S02]  /*0e40*/  ULDC UR4, c[0x0][0x584] ;  /* 0x0001610000047ab9 */ /* 0x000fe40000000800 */
[----:B-1----:R-:W-:-:S07]  /*0e50*/  IMAD.U32 R155, RZ, RZ, UR4 ;  /* 0x00000004ff9b7e24 */ /* 0x002fce000f8e00ff */
.L_x_10:
[----:B------:R-:W2:Y:S01]  /*0e60*/  LDC R2, c[0x0][0x65c] ;  /* 0x00019700ff027b82 */ /* 0x000ea20000000800 */
[----:B------:R-:W-:Y:S01]  /*0e70*/  ULDC UR6, c[0x0][0x28c] ;  /* 0x0000a30000067ab9 */ /* 0x000fe20000000800 */
[----:B------:R-:W-:Y:S01]  /*0e80*/  ISETP.NE.AND P0, PT, R10, 0x2, PT ;  /* 0x000000020a00780c */ /* 0x000fe20003f05270 */
[----:B------:R-:W-:Y:S01]  /*0e90*/  UIADD3 UR6, UR6, 0xf, URZ ;  /* 0x0000000f06067890 */ /* 0x000fe2000fffe03f */
[----:B01----:R-:W-:Y:S01]  /*0ea0*/  IMAD.U32 R8, RZ, RZ, UR12 ;  /* 0x0000000cff087e24 */ /* 0x003fe2000f8e00ff */
[----:B------:R-:W-:Y:S01]  /*0eb0*/  UMOV UR39, URZ ;  /* 0x0000003f00277c82 */ /* 0x000fe20008000000 */
[----:B------:R-:W-:Y:S01]  /*0ec0*/  IMAD.MOV.U32 R9, RZ, RZ, RZ ;  /* 0x000000ffff097224 */ /* 0x000fe200078e00ff */
[----:B------:R-:W-:Y:S01]  /*0ed0*/  USHF.R.S32.HI UR7, URZ, 0x1f, UR6 ;  /* 0x0000001f3f077899 */ /* 0x000fe20008011406 */
[----:B------:R-:W-:Y:S01]  /*0ee0*/  UMOV UR38, URZ ;  /* 0x0000003f00267c82 */ /* 0x000fe20008000000 */
[----:B------:R-:W-:Y:S02]  /*0ef0*/  ULDC.64 UR8, c[0x0][0x650] ;  /* 0x0001940000087ab9 */ /* 0x000fe40000000a00 */
[----:B------:R-:W-:-:S04]  /*0f00*/  ULEA.HI UR7, UR7, UR6, URZ, 0x4 ;  /* 0x0000000607077291 */ /* 0x000fc8000f8f203f */
[----:B------:R-:W-:Y:S01]  /*0f10*/  USHF.R.S32.HI UR40, URZ, 0x4, UR7 ;  /* 0x000000043f287899 */ /* 0x000fe20008011407 */
[----:B--2---:R-:W-:-:S13]  /*0f20*/  ISETP.NE.AND P1, PT, R2, 0x1, PT ;  /* 0x000000010200780c */ /* 0x004fda0003f25270 */
[----:B------:R-:W0:Y:S01]  /*0f30*/  @P1 LDC R19, c[0x0][0x10] ;  /* 0x00000400ff131b82 */ /* 0x000e220000000800 */
[----:B------:R-:W-:Y:S02]  /*0f40*/  @P1 IMAD.MOV.U32 R7, RZ, RZ, RZ ;  /* 0x000000ffff071224 */ /* 0x000fe400078e00ff */
[----:B------:R-:W-:-:S05]  /*0f50*/  @P1 IMAD.MOV.U32 R17, RZ, RZ, RZ ;  /* 0x000000ffff111224 */ /* 0x000fca00078e00ff */
[----:B------:R-:W1:Y:S01]  /*0f60*/  @!P1 LDC R11, c[0x0][0xc] ;  /* 0x00000300ff0b9b82 */ /* 0x000e620000000800 */
[----:B------:R-:W-:Y:S01]  /*0f70*/  ULDC UR4, c[0x0][0xc] ;  /* 0x0000030000047ab9 */ /* 0x000fe20000000800 */
[----:B------:R-:W-:Y:S02]  /*0f80*/  ULDC UR5, c[0x0][0x10] ;  /* 0x0000040000057ab9 */ /* 0x000fe40000000800 */
[----:B------:R-:W-:-:S04]  /*0f90*/  UIMAD.WIDE.U32 UR4, UR4, UR5, URZ ;  /* 0x00000005040472a5 */ /* 0x000fc8000f8e003f */
[----:B------:R-:W2:Y:S01]  /*0fa0*/  LDC R2, c[0x0][0x14] ;  /* 0x00000500ff027b82 */ /* 0x000ea20000000800 */
[----:B0-----:R-:W-:-:S04]  /*0fb0*/  @P1 IMAD.WIDE.U32 R18, R19, UR12, R6 ;  /* 0x0000000c13121c25 */ /* 0x001fc8000f8e0006 */
[----:B------:R-:W-:Y:S02]  /*0fc0*/  @P1 IMAD.IADD R17, R19, 0x1, R17 ;  /* 0x0000000113111824 */ /* 0x000fe400078e0211 */
[----:B-1----:R-:W-:-:S04]  /*0fd0*/  @!P1 IMAD.WIDE.U32 R8, R6, R11, R8 ;  /* 0x0000000b06089225 */ /* 0x002fc800078e0008 */
[----:B------:R-:W-:Y:S02]  /*0fe0*/  @!P1 IMAD.MOV.U32 R18, RZ, RZ, R8 ;  /* 0x000000ffff129224 */ /* 0x000fe400078e0008 */
[----:B------:R-:W-:Y:S02]  /*0ff0*/  @!P1 IMAD.MOV.U32 R17, RZ, RZ, R9 ;  /* 0x000000ffff119224 */ /* 0x000fe400078e0009 */
[----:B--2---:R-:W-:-:S04]  /*1000*/  IMAD.WIDE.U32 R12, R2, UR4, RZ ;  /* 0x00000004020c7c25 */ /* 0x004fc8000f8e00ff */
[----:B------:R-:W-:Y:S01]  /*1010*/  IMAD R23, R2, UR5, RZ ;  /* 0x0000000502177c24 */ /* 0x000fe2000f8e02ff */
[----:B------:R0:W-:Y:S03]  /*1020*/  STL.64 [R1], R12 ;  /* 0x0000000c01007387 */ /* 0x0001e60000100a00 */
[----:B------:R-:W-:Y:S01]  /*1030*/  IMAD.IADD R23, R13, 0x1, R23 ;  /* 0x000000010d177824 */ /* 0x000fe200078e0217 */
[----:B------:R-:W-:Y:S06]  /*1040*/  @P0 BRA `(.L_x_12) ;  /* 0x0000000000200947 */ /* 0x000fec0003800000 */
[----:B------:R-:W-:Y:S01]  /*1050*/  UISETP.GE.U32.AND UP0, UPT, UR40, 0x16, UPT ;  /* 0x000000162800788c */ /* 0x000fe2000bf06070 */
[----:B------:R-:W-:Y:S01]  /*1060*/  IADD3 R18, P0, R18, R12, RZ ;  /* 0x0000000c12127210 */ /* 0x000fe20007f1e0ff */
[----:B------:R-:W-:Y:S01]  /*1070*/  UIMAD.WIDE.U32 UR4, UR40, -0x45d1745d, URZ ;  /* 0xba2e8ba3280478a5 */ /* 0x000fe2000f8e003f */
[----:B------:R-:W-:-:S03]  /*1080*/  UMOV UR38, URZ ;  /* 0x0000003f00267c82 */ /* 0x000fc60008000000 */
[----:B------:R-:W-:Y:S01]  /*1090*/  USHF.R.U32.HI UR4, URZ, 0x4, UR5 ;  /* 0x000000043f047899 */ /* 0x000fe20008011605 */
[----:B------:R-:W-:-:S03]  /*10a0*/  IMAD.X R17, R23, 0x1, R17, P0 ;  /* 0x0000000117117824 */ /* 0x000fc600000e0611 */
[----:B------:R-:W-:Y:S02]  /*10b0*/  UIMAD UR39, UR4, -0x16, UR40 ;  /* 0xffffffea042778a4 */ /* 0x000fe4000f8e0228 */
[----:B------:R-:W-:-:S12]  /*10c0*/  @UP0 ULOP3.LUT UR38, UR4, 0x1, URZ, 0xc0, !UPT ;  /* 0x0000000104260892 */ /* 0x000fd8000f8ec03f */
.L_x_12:
[----:B------:R-:W-:Y:S01]  /*10d0*/  ISETP.GE.U32.AND P0, PT, R18, UR8, PT ;  /* 0x0000000812007c0c */ /* 0x000fe2000bf06070 */
[----:B------:R-:W-:Y:S01]  /*10e0*/  IMAD.MOV.U32 R19, RZ, RZ, -0x1 ;  /* 0xffffffffff137424 */ /* 0x000fe200078e00ff */
[----:B------:R-:W-:Y:S01]  /*10f0*/  PRMT R8, RZ, 0x7610, R8 ;  /* 0x00007610ff087816 */ /* 0x000fe20000000008 */
[----:B------:R-:W-:Y:S01]  /*1100*/  IMAD.MOV.U32 R22, RZ, RZ, -0x1 ;  /* 0xffffffffff167424 */ /* 0x000fe200078e00ff */
[----:B------:R-:W-:Y:S01]  /*1110*/  ISETP.GE.U32.AND.EX P0, PT, R17, UR9, PT, P0 ;  /* 0x0000000911007c0c */ /* 0x000fe2000bf06100 */
[----:B------:R-:W-:-:S12]  /*1120*/  IMAD.MOV.U32 R2, RZ, RZ, -0x1 ;  /* 0xffffffffff027424 */ /* 0x000fd800078e00ff */
[----:B------:R-:W-:Y:S05]  /*1130*/  @P0 BRA `(.L_x_13) ;  /* 0x00000004002c0947 */ /* 0x000fea0003800000 */
[----:B------:R-:W1:Y:S01]  /*1140*/  LDC.64 R26, c[0x0][0x628] ;  /* 0x00018a00ff1a7b82 */ /* 0x000e620000000a00 */
[----:B------:R-:W-:Y:S02]  /*1150*/  IMAD.MOV.U32 R8, RZ, RZ, R18 ;  /* 0x000000ffff087224 */ /* 0x000fe400078e0012 */
[----:B------:R-:W-:-:S05]  /*1160*/  IMAD.MOV.U32 R9, RZ, RZ, R17 ;  /* 0x000000ffff097224 */ /* 0x000fca00078e0011 */
[----:B------:R-:W2:Y:S08]  /*1170*/  LDC R2, c[0x0][0x630] ;  /* 0x00018c00ff027b82 */ /* 0x000eb00000000800 */
[----:B------:R-:W3:Y:S01]  /*1180*/  LDC.64 R28, c[0x0][0x620] ;  /* 0x00018800ff1c7b82 */ /* 0x000ee20000000a00 */
[----:B-1----:R-:W-:-:S04]  /*1190*/  ISETP.NE.U32.AND P0, PT, R26, RZ, PT ;  /* 0x000000ff1a00720c */ /* 0x002fc80003f05070 */
[----:B------:R-:W-:-:S13]  /*11a0*/  ISETP.NE.AND.EX P0, PT, R27, RZ, PT, P0 ;  /* 0x000000ff1b00720c */ /* 0x000fda0003f05300 */
[----:B--23--:R-:W-:Y:S05]  /*11b0*/  @!P0 BRA `(.L_x_14) ;  /* 0x0000000000288947 */ /* 0x00cfea0003800000 */
[----:B0-----:R-:W0:Y:S02]  /*11c0*/  LDC R13, c[0x0][0x634] ;  /* 0x00018d00ff0d7b82 */ /* 0x001e240000000800 */
[----:B0-----:R-:W-:-:S05]  /*11d0*/  IADD3 R13, P0, R18, R13, RZ ;  /* 0x0000000d120d7210 */ /* 0x001fca0007f1e0ff */
[----:B------:R-:W-:-:S04]  /*11e0*/  IMAD.X R15, RZ, RZ, R17, P0 ;  /* 0x000000ffff0f7224 */ /* 0x000fc800000e0611 */
[----:B------:R-:W-:-:S04]  /*11f0*/  IMAD.WIDE.U32 R8, R15, R26, RZ ;  /* 0x0000001a0f087225 */ /* 0x000fc800078e00ff */
[----:B------:R-:W-:-:S04]  /*1200*/  IMAD.WIDE.U32 R10, P0, R13, R27, R8 ;  /* 0x0000001b0d0a7225 */ /* 0x000fc80007800008 */
[----:B------:R-:W-:-:S04]  /*1210*/  IMAD.WIDE.U32 R8, R13, R26, RZ ;  /* 0x0000001a0d087225 */ /* 0x000fc800078e00ff */
[----:B------:R-:W-:Y:S01]  /*1220*/  IMAD.X R13, RZ, RZ, RZ, P0 ;  /* 0x000000ffff0d7224 */ /* 0x000fe200000e06ff */
[----:B------:R-:W-:Y:S01]  /*1230*/  IADD3 RZ, P0, R9, R10, RZ ;  /* 0x0000000a09ff7210 */ /* 0x000fe20007f1e0ff */
[----:B------:R-:W-:-:S04]  /*1240*/  IMAD.MOV.U32 R12, RZ, RZ, R11 ;  /* 0x000000ffff0c7224 */ /* 0x000fc800078e000b */
[----:B------:R-:W-:-:S08]  /*1250*/  IMAD.WIDE.U32.X R8, R15, R27, R12, P0 ;  /* 0x0000001b0f087225 */ /* 0x000fd000000e040c */
.L_x_14:
[----:B------:R-:W1:Y:S01]  /*1260*/  LDC.64 R32, c[0x0][0x640] ;  /* 0x00019000ff207b82 */ /* 0x000e620000000a00 */
[-C--:B------:R-:W-:Y:S01]  /*1270*/  SHF.R.U64 R30, R8, R2.reuse, R9 ;  /* 0x00000002081e7219 */ /* 0x080fe20000001209 */
[----:B------:R-:W-:Y:S01]  /*1280*/  IMAD.MOV.U32 R19, RZ, RZ, R17 ;  /* 0x000000ffff137224 */ /* 0x000fe200078e0011 */
[----:B------:R-:W-:Y:S01]  /*1290*/  SHF.R.U32.HI R2, RZ, R2, R9 ;  /* 0x00000002ff027219 */ /* 0x000fe20000011609 */
[----:B------:R-:W-:Y:S01]  /*12a0*/  IMAD.MOV.U32 R26, RZ, RZ, 0x1 ;  /* 0x00000001ff1a7424 */ /* 0x000fe200078e00ff */
[----:B------:R-:W-:-:S03]  /*12b0*/  IADD3 R11, P0, RZ, -R30, RZ ;  /* 0x8000001eff0b7210 */ /* 0x000fc60007f1e0ff */
[----:B------:R-:W2:Y:S02]  /*12c0*/  LDC R10, c[0x0][0x618] ;  /* 0x00018600ff0a7b82 */ /* 0x000ea40000000800 */
[----:B------:R-:W-:-:S04]  /*12d0*/  IMAD.X R9, RZ, RZ, ~R2, P0 ;  /* 0x000000ffff097224 */ /* 0x000fc800000e0e02 */
[-C--:B------:R-:W-:Y:S02]  /*12e0*/  IMAD R2, R9, R28.reuse, RZ ;  /* 0x0000001c09027224 */ /* 0x080fe400078e02ff */
[----:B0-----:R-:W0:Y:S01]  /*12f0*/  LDC R13, c[0x0][0x608] ;  /* 0x00018200ff0d7b82 */ /* 0x001e220000000800 */
[----:B------:R-:W-:-:S04]  /*1300*/  IMAD.WIDE.U32 R8, R11, R28, R18 ;  /* 0x0000001c0b087225 */ /* 0x000fc800078e0012 */
[----:B------:R-:W-:Y:S02]  /*1310*/  IMAD R11, R11, R29, R2 ;  /* 0x0000001d0b0b7224 */ /* 0x000fe400078e0202 */
[----:B------:R-:W-:Y:S01]  /*1320*/  IMAD.MOV.U32 R2, RZ, RZ, -0x1 ;  /* 0xffffffffff027424 */ /* 0x000fe200078e00ff */
[----:B------:R-:W3:Y:S01]  /*1330*/  LDC R31, c[0x0][0x658] ;  /* 0x00019600ff1f7b82 */ /* 0x000ee20000000800 */
[----:B------:R-:W-:Y:S01]  /*1340*/  IMAD.IADD R9, R9, 0x1, R11 ;  /* 0x0000000109097824 */ /* 0x000fe200078e020b */
[----:B-1----:R-:W-:-:S04]  /*1350*/  ISETP.NE.U32.AND P0, PT, R32, RZ, PT ;  /* 0x000000ff2000720c */ /* 0x002fc80003f05070 */
[----:B------:R-:W-:Y:S02]  /*1360*/  ISETP.NE.AND.EX P0, PT, R33, RZ, PT, P0 ;  /* 0x000000ff2100720c */ /* 0x000fe40003f05300 */
[----:B------:R-:W1:Y:S01]  /*1370*/  LDC R29, c[0x0][0x600] ;  /* 0x00018000ff1d7b82 */ /* 0x000e620000000800 */
[-CC-:B--2---:R-:W-:Y:S02]  /*1380*/  SHF.R.U64 R27, R8, R10.reuse, R9.reuse ;  /* 0x0000000a081b7219 */ /* 0x184fe40000001209 */
[----:B------:R-:W-:-:S05]  /*1390*/  SHF.R.U32.HI R8, RZ, R10, R9 ;  /* 0x0000000aff087219 */ /* 0x000fca0000011609 */
[----:B------:R-:W2:Y:S01]  /*13a0*/  LDC R22, c[0x0][0x648] ;  /* 0x00019200ff167b82 */ /* 0x000ea20000000800 */
[-CC-:B0-----:R-:W-:Y:S02]  /*13b0*/  SHF.R.U64 R34, R27, R13.reuse, R8.reuse ;  /* 0x0000000d1b227219 */ /* 0x181fe40000001208 */
[----:B------:R-:W-:-:S05]  /*13c0*/  SHF.R.U32.HI R8, RZ, R13, R8 ;  /* 0x0000000dff087219 */ /* 0x000fca0000011608 */
[----:B------:R-:W0:Y:S01]  /*13d0*/  LDC R24, c[0x0][0x638] ;  /* 0x00018e00ff187b82 */ /* 0x000e220000000800 */
[-CC-:B---3--:R-:W-:Y:S02]  /*13e0*/  SHF.R.U64 R36, R34, R31.reuse, R8.reuse ;  /* 0x0000001f22247219 */ /* 0x188fe40000001208 */
[-C--:B------:R-:W-:Y:S02]  /*13f0*/  SHF.L.U32 R2, R2, R31.reuse, RZ ;  /* 0x0000001f02027219 */ /* 0x080fe400000006ff */
[----:B------:R-:W-:Y:S01]  /*1400*/  SHF.R.U32.HI R9, RZ, R31, R8 ;  /* 0x0000001fff097219 */ /* 0x000fe20000011608 */
[----:B------:R-:W-:Y:S01]  /*1410*/  IMAD.MOV.U32 R8, RZ, RZ, R36 ;  /* 0x000000ffff087224 */ /* 0x000fe200078e0024 */
[----:B------:R-:W-:Y:S01]  /*1420*/  LOP3.LUT R15, RZ, R2, RZ, 0x33, !PT ;  /* 0x00000002ff0f7212 */ /* 0x000fe200078e33ff */
[----:B------:R-:W3:Y:S01]  /*1430*/  LDC R28, c[0x0][0x610] ;  /* 0x00018400ff1c7b82 */ /* 0x000ee20000000800 */
[----:B------:R-:W-:Y:S05]  /*1440*/  @!P0 BRA `(.L_x_15) ;  /* 0x0000000000288947 */ /* 0x000fea0003800000 */
[----:B------:R-:W4:Y:S02]  /*1450*/  LDC R13, c[0x0][0x64c] ;  /* 0x00019300ff0d7b82 */ /* 0x000f240000000800 */
[----:B----4-:R-:W-:-:S05]  /*1460*/  IADD3 R13, P0, R36, R13, RZ ;  /* 0x0000000d240d7210 */ /* 0x010fca0007f1e0ff */
        /* <DEDUP_REMOVED lines=8> */
.L_x_15:
[----:B--2---:R-:W-:Y:S01]  /*14f0*/  SHF.R.U64 R7, R8, R22, R9 ;  /* 0x0000001608077219 */ /* 0x004fe20000001209 */
[----:B-1----:R-:W-:Y:S01]  /*1500*/  VIADD R8, R29, 0xffffffff ;  /* 0xffffffff1d087836 */ /* 0x002fe20000000000 */
[----:B------:R-:W-:Y:S01]  /*1510*/  SHF.L.U32 R2, R26, R31, RZ ;  /* 0x0000001f1a027219 */ /* 0x000fe200000006ff */
[----:B------:R-:W-:Y:S01]  /*1520*/  @P1 IMAD R21, R25, R20, R6 ;  /* 0x0000001419151224 */ /* 0x000fe200078e0206 */
[----:B------:R-:W-:Y:S01]  /*1530*/  LOP3.LUT R15, R34, R15, RZ, 0xc0, !PT ;  /* 0x0000000f220f7212 */ /* 0x000fe200078ec0ff */
[----:B------:R-:W-:Y:S01]  /*1540*/  IMAD.MOV R9, RZ, RZ, -R7 ;  /* 0x000000ffff097224 */ /* 0x000fe200078e0a07 */
[----:B------:R-:W-:-:S03]  /*1550*/  LOP3.LUT R8, R27, R8, RZ, 0xc0, !PT ;  /* 0x000000081b087212 */ /* 0x000fc600078ec0ff */
[----:B------:R-:W-:Y:S02]  /*1560*/  IMAD R6, R2, R7, R15 ;  /* 0x0000000702067224 */ /* 0x000fe400078e020f */
[----:B0-----:R-:W-:Y:S02]  /*1570*/  IMAD R2, R9, R24, R36 ;  /* 0x0000001809027224 */ /* 0x001fe400078e0224 */
[----:B---3--:R-:W-:Y:S02]  /*1580*/  IMAD R19, R6, R28, R21 ;  /* 0x0000001c06137224 */ /* 0x008fe400078e0215 */
[----:B------:R-:W-:Y:S02]  /*1590*/  IMAD R2, R2, R29, R8 ;  /* 0x0000001d02027224 */ /* 0x000fe400078e0208 */
[----:B------:R-:W-:-:S03]  /*15a0*/  IMAD.MOV.U32 R6, RZ, RZ, 0x1 ;  /* 0x00000001ff067424 */ /* 0x000fc600078e00ff */
[----:B------:R-:W-:Y:S02]  /*15b0*/  SEL R22, R2, R19, !P1 ;  /* 0x0000001302167207 */ /* 0x000fe40004800000 */
[----:B------:R-:W-:Y:S01]  /*15c0*/  SEL R19, R19, R2, !P1 ;  /* 0x0000000213137207 */ /* 0x000fe20004800000 */
[----:B------:R-:W-:Y:S01]  /*15d0*/  IMAD.MOV.U32 R2, RZ, RZ, R30 ;  /* 0x000000ffff027224 */ /* 0x000fe200078e001e */
[----:B------:R-:W-:-:S07]  /*15e0*/  PRMT R8, R6, 0x7610, R8 ;  /* 0x0000761006087816 */ /* 0x000fce0000000008 */
.L_x_13:
[----:B------:R-:W-:Y:S05]  /*15f0*/  @!P2 BRA `(.L_x_16) ;  /* 0x00000000000ca947 */ /* 0x000fea0003800000 */
[----:B------:R-:W-:Y:S01]  /*1600*/  UCGABAR_WAIT ;  /* 0x0000000000007dc7 */ /* 0x000fe20008000000 */
[----:B------:R-:W-:Y:S01]  /*1610*/  CCTL.IVALL ;  /* 0x00000000ff00798f */ /* 0x000fe20002000000 */
[----:B------:R-:W-:Y:S05]  /*1620*/  BRA `(.L_x_17) ;  /* 0x0000000000047947 */ /* 0x000fea0003800000 */
.L_x_16:
[----:B------:R-:W-:Y:S06]  /*1630*/  BAR.SYNC.DEFER_BLOCKING 0x0 ;  /* 0x0000000000007b1d */ /* 0x000fec0000010000 */
.L_x_17:
[----:B------:R-:W-:Y:S05]  /*1640*/  @!P4 BRA `(.L_x_18) ;  /* 0x0000008c00bcc947 */ /* 0x000fea0003800000 */
[----:B------:R-:W-:-:S13]  /*1650*/  ISETP.GT.U32.AND P0, PT, R35, 0x1, PT ;  /* 0x000000012300780c */ /* 0x000fda0003f04070 */
[----:B------:R-:W-:Y:S05]  /*1660*/  @P0 EXIT ;  /* 0x000000000000094d */ /* 0x000fea0003800000 */
.L_x_19:
[----:B------:R-:W-:-:S08]  /*1670*/  NOP ;  /* 0x0000000000007918 */ /* 0x000fd00000000000 */
[----:B------:R-:W1:Y:S02]  /*1680*/  USETMAXREG.TRY_ALLOC.CTAPOOL UP0, 0xe8 ;  /* 0x000000e8000079c8 */ /* 0x000e640008000600 */
[----:B-1----:R-:W-:-:S13]  /*1690*/  PLOP3.LUT P0, PT, PT, PT, UP0, 0x80, 0x0 ;  /* 0x000000000000781c */ /* 0x002fda0003f0f008 */
[----:B------:R-:W-:Y:S05]  /*16a0*/  @!P0 BRA `(.L_x_19) ;  /* 0xfffffffc00f08947 */ /* 0x000fea000383ffff */
[----:B------:R-:W-:-:S13]  /*16b0*/  LOP3.LUT P0, RZ, R8, 0xff, RZ, 0xc0, !PT ;  /* 0x000000ff08ff7812 */ /* 0x000fda000780c0ff */
[----:B------:R-:W-:Y:S05]  /*16c0*/  @!P0 EXIT ;  /* 0x000000000000894d */ /* 0x000fea0003800000 */
[----:B------:R-:W1:Y:S01]  /*16d0*/  S2UR UR4, SR_CgaCtaId ;  /* 0x00000000000479c3 */ /* 0x000e620000008800 */
[----:B------:R-:W-:Y:S01]  /*16e0*/  VIADD R14, R14, 0xffffffff ;  /* 0xffffffff0e0e7836 */ /* 0x000fe20000000000 */
[CC--:B------:R-:W-:Y:S01]  /*16f0*/  LEA.HI R4, R0.reuse, R3.reuse, RZ, 0x2 ;  /* 0x0000000300047211 */ /* 0x0c0fe200078f10ff */
[----:B------:R-:W-:Y:S01]  /*1700*/  UMOV UR41, 0x400 ;  /* 0x0000040000297882 */ /* 0x000fe20000000000 */
[----:B------:R-:W-:Y:S01]  /*1710*/  LEA.HI R0, R0, R3, RZ, 0x5 ;  /* 0x0000000300007211 */ /* 0x000fe200078f28ff */
[----:B------:R-:W-:Y:S01]  /*1720*/  UISETP.LT.AND UP0, UPT, UR40, 0x1, UPT ;  /* 0x000000012800788c */ /* 0x000fe2000bf01270 */
[----:B------:R-:W-:Y:S01]  /*1730*/  R2UR UR42, R14 ;  /* 0x000000000e2a72ca */ /* 0x000fe200000e0000 */
[----:B------:R-:W-:Y:S01]  /*1740*/  USHF.L.U32 UR44, UR40, 0x1, URZ ;  /* 0x00000001282c7899 */ /* 0x000fe2000800063f */
[--C-:B------:R-:W-:Y:S01]  /*1750*/  SHF.R.S32.HI R156, RZ, 0x2, R4.reuse ;  /* 0x00000002ff9c7819 */ /* 0x100fe20000011404 */
[----:B------:R-:W-:Y:S01]  /*1760*/  USEL UR43, UR40, 0x1, UP0 ;  /* 0x00000001282b7887 */ /* 0x000fe20008000000 */
[----:B------:R-:W-:-:S02]  /*1770*/  SHF.R.S32.HI R5, RZ, 0x1f, R4 ;  /* 0x0000001fff057819 */ /* 0x000fc40000011404 */
[----:B------:R-:W-:Y:S01]  /*1780*/  LOP3.LUT R158, R4, 0xfffffffc, RZ, 0xc0, !PT ;  /* 0xfffffffc049e7812 */ /* 0x000fe200078ec0ff */
[----:B------:R-:W-:Y:S01]  /*1790*/  UIADD3 UR43, -UR43, UR40, URZ ;  /* 0x000000282b2b7290 */ /* 0x000fe2000fffe13f */
[----:B------:R-:W-:Y:S02]  /*17a0*/  LEA.HI R5, R5, R156, RZ, 0x3 ;  /* 0x0000009c05057211 */ /* 0x000fe400078f18ff */
[----:B------:R-:W-:Y:S01]  /*17b0*/  ISETP.NE.AND P0, PT, R14, RZ, PT ;  /* 0x000000ff0e00720c */ /* 0x000fe20003f05270 */
[----:B------:R-:W-:Y:S01]  /*17c0*/  IMAD.IADD R158, R3, 0x1, -R158 ;  /* 0x00000001039e7824 */ /* 0x000fe200078e0a9e */
[----:B------:R-:W-:Y:S01]  /*17d0*/  LOP3.LUT R5, R5, 0xfffffff8, RZ, 0xc0, !PT ;  /* 0xfffffff805057812 */ /* 0x000fe200078ec0ff */
[----:B------:R-:W-:Y:S01]  /*17e0*/  USHF.L.U32 UR42, UR42, 0x3, URZ ;  /* 0x000000032a2a7899 */ /* 0x000fe2000800063f */
[----:B------:R-:W-:Y:S02]  /*17f0*/  LOP3.LUT R174, R16, 0x1, RZ, 0xfc, !PT ;  /* 0x0000000110ae7812 */ /* 0x000fe400078efcff */
[----:B------:R-:W-:Y:S01]  /*1800*/  SEL R175, RZ, 0x1, P0 ;  /* 0x00000001ffaf7807 */ /* 0x000fe20000000000 */
[----:B------:R-:W-:Y:S01]  /*1810*/  IMAD.IADD R156, R156, 0x1, -R5 ;  /* 0x000000019c9c7824 */ /* 0x000fe200078e0a05 */
[----:B-1----:R-:W-:Y:S01]  /*1820*/  ULEA UR41, UR4, UR41, 0x18 ;  /* 0x0000002904297291 */ /* 0x002fe2000f8ec03f */
[----:B------:R-:W-:Y:S01]  /*1830*/  SHF.R.S32.HI R5, RZ, 0x5, R0 ;  /* 0x00000005ff057819 */ /* 0x000fe20000011400 */
[----:B------:R-:W-:Y:S01]  /*1840*/  IMAD.U32 R160, RZ, RZ, UR42 ;  /* 0x0000002affa07e24 */ /* 0x000fe2000f8e00ff */
[----:B------:R-:W-:Y:S01]  /*1850*/  ULDC UR4, c[0x0][0x284] ;  /* 0x0000a10000047ab9 */ /* 0x000fe20000000800 */
[----:B------:R-:W-:Y:S01]  /*1860*/  UIADD3 UR45, UR41, 0x170, URZ ;  /* 0x00000170292d7890 */ /* 0x000fe2000fffe03f */
[--C-:B------:R-:W-:Y:S01]  /*1870*/  SHF.R.S32.HI R157, RZ, 0x1f, R156.reuse ;  /* 0x0000001fff9d7819 */ /* 0x100fe2000001149c */
[----:B------:R-:W-:Y:S01]  /*1880*/  IMAD R163, R5, -0x10, -R156 ;  /* 0xfffffff005a37824 */ /* 0x000fe200078e0a9c */
[----:B------:R-:W-:-:S02]  /*1890*/  LOP3.LUT R162, R160, 0x8, RZ, 0xc0, !PT ;  /* 0x00000008a0a27812 */ /* 0x000fc400078ec0ff */
[----:B------:R-:W-:Y:S01]  /*18a0*/  LOP3.LUT R160, R160, 0x8, RZ, 0xc, !PT ;  /* 0x00000008a0a07812 */ /* 0x000fe200078e0cff */
[----:B------:R-:W-:Y:S01]  /*18b0*/  IMAD.U32 R159, RZ, RZ, UR45 ;  /* 0x0000002dff9f7e24 */ /* 0x000fe2000f8e00ff */
[----:B------:R-:W-:Y:S01]  /*18c0*/  LOP3.LUT R162, R162, 0x18, RZ, 0x3c, !PT ;  /* 0x00000018a2a27812 */ /* 0x000fe200078e3cff */
[----:B------:R-:W-:-:S04]  /*18d0*/  IMAD.WIDE R156, R5, 0x10, R156 ;  /* 0x00000010059c7825 */ /* 0x000fc800078e029c */
[----:B------:R-:W-:Y:S02]  /*18e0*/  VIADD R161, R159, UR42 ;  /* 0x0000002a9fa17c36 */ /* 0x000fe40008000000 */
[----:B------:R-:W-:-:S07]  /*18f0*/  VIADD R163, R163, UR4 ;  /* 0x00000004a3a37c36 */ /* 0x000fce0008000000 */
.L_x_295:
[----:B------:R-:W-:Y:S01]  /*1900*/  SHF.L.U32 R0, R175, 0x1f, RZ ;  /* 0x0000001faf007819 */ /* 0x000fe200000006ff */
[----:B------:R-:W-:Y:S02]  /*1910*/  ULDC UR4, c[0x0][0x28c] ;  /* 0x0000a30000047ab9 */ /* 0x000fe40000000800 */
[----:B------:R-:W-:Y:S01]  /*1920*/  ISETP.LT.AND P1, PT, RZ, UR4, PT ;  /* 0x00000004ff007c0c */ /* 0x000fe2000bf21270 */
[----:B------:R-:W1:Y:S02]  /*1930*/  SYNCS.PHASECHK.TRANS64.TRYWAIT P0, [R159+UR42], R0 ;  /* 0x000000009f0075a7 */ /* 0x000e64000800016a */
[----:B-1-34-:R-:W-:Y:S10]  /*1940*/  @!P0 BRA `(.L_x_20) ;  /* 0x000000a4009c8947 */ /* 0x01aff40003800000 */
.L_x_335:
[----:B------:R-:W-:Y:S05]  /*1950*/  @P1 BRA `(.L_x_21) ;  /* 0x0000000000401947 */ /* 0x000fea0003800000 */
[----:B-1----:R-:W-:Y:S01]  /*1960*/  MOV R0, 0x0 ;  /* 0x0000000000007802 */ /* 0x002fe20000000f00 */
[----:B------:R-:W-:Y:S01]  /*1970*/  ULDC.64 UR4, c[0x4][0x68] ;  /* 0x01001a0000047ab9 */ /* 0x000fe20000000a00 */
[----:B------:R-:W-:Y:S01]  /*1980*/  ULDC.64 UR6, c[0x4][0x8] ;  /* 0x0100020000067ab9 */ /* 0x000fe20000000a00 */
[----:B------:R-:W-:Y:S01]  /*1990*/  IMAD.U32 R4, RZ, RZ, UR4 ;  /* 0x00000004ff047e24 */ /* 0x000fe2000f8e00ff */
[----:B------:R1:W2:Y:S01]  /*19a0*/  LDC.64 R14, c[0x4][R0] ;  /* 0x01000000000e7b82 */ /* 0x0002a20000000a00 */
[----:B------:R-:W-:Y:S01]  /*19b0*/  IMAD.U32 R5, RZ, RZ, UR5 ;  /* 0x00000005ff057e24 */ /* 0x000fe2000f8e00ff */
[----:B------:R-:W-:Y:S01]  /*19c0*/  ULDC.64 UR4, c[0x4][0x70] ;  /* 0x01001c0000047ab9 */ /* 0x000fe20000000a00 */
[----:B------:R-:W-:Y:S02]  /*19d0*/  IMAD.U32 R10, RZ, RZ, UR6 ;  /* 0x00000006ff0a7e24 */ /* 0x000fe4000f8e00ff */
[----:B------:R-:W-:Y:S02]  /*19e0*/  IMAD.U32 R6, RZ, RZ, UR4 ;  /* 0x00000004ff067e24 */ /* 0x000fe4000f8e00ff */
[----:B------:R-:W-:-:S02]  /*19f0*/  IMAD.U32 R7, RZ, RZ, UR5 ;  /* 0x00000005ff077e24 */ /* 0x000fc4000f8e00ff */
[----:B------:R-:W-:Y:S02]  /*1a00*/  IMAD.U32 R11, RZ, RZ, UR7 ;  /* 0x00000007ff0b7e24 */ /* 0x000fe4000f8e00ff */
[----:B------:R-:W-:Y:S02]  /*1a10*/  IMAD.MOV.U32 R8, RZ, RZ, 0x1e1 ;  /* 0x000001e1ff087424 */ /* 0x000fe400078e00ff */
[----:B0-----:R-:W-:Y:S02]  /*1a20*/  IMAD.MOV.U32 R12, RZ, RZ, 0x1 ;  /* 0x00000001ff0c7424 */ /* 0x001fe400078e00ff */
[----:B-1----:R-:W-:-:S07]  /*1a30*/  IMAD.MOV.U32 R13, RZ, RZ, RZ ;  /* 0x000000ffff0d7224 */ /* 0x002fce00078e00ff */
[----:B------:R-:W-:-:S07]  /*1a40*/  LEPC R20, `(.L_x_21) ;  /* 0x000000001014794e */ /* 0x000fce0000000000 */
[----:B--2--5:R-:W-:Y:S05]  /*1a50*/  CALL.ABS.NOINC R14 ;  /* 0x000000000e007343 */ /* 0x024fea0003c00000 */
.L_x_21:
[----:B------:R-:W-:-:S13]  /*1a60*/  ISETP.NE.AND P0, PT, R174, 0x3, PT ;  /* 0x00000003ae00780c */ /* 0x000fda0003f05270 */
[----:B------:R-:W-:Y:S05]  /*1a70*/  @!P0 BRA `(.L_x_22) ;  /* 0x0000000000048947 */ /* 0x000fea0003800000 */
[----:B------:R-:W-:Y:S01]  /*1a80*/  BPT.TRAP 0x1 ;  /* 0x000000040000795c */ /* 0x000fe20000300000 */
.L_x_22:
[----:B------:R-:W-:Y:S02]  /*1a90*/  IMAD.U32 R3, RZ, RZ, UR39 ;  /* 0x00000027ff037e24 */ /* 0x000fe4000f8e00ff */
[----:B-1----:R-:W-:-:S03]  /*1aa0*/  IMAD.U32 R0, RZ, RZ, UR38 ;  /* 0x00000026ff007e24 */ /* 0x002fc6000f8e00ff */
[----:B------:R-:W-:Y:S02]  /*1ab0*/  LEA R3, R3, UR41, 0x3 ;  /* 0x0000002903037c11 */ /* 0x000fe4000f8e18ff */
[----:B------:R-:W-:-:S04]  /*1ac0*/  SHF.L.U32 R0, R0, 0x1f, RZ ;  /* 0x0000001f00007819 */ /* 0x000fc800000006ff */
[----:B------:R1:W2:Y:S01]  /*1ad0*/  SYNCS.PHASECHK.TRANS64.TRYWAIT P1, [R3+URZ], R0 ;  /* 0x00000000030075a7 */ /* 0x0002a2000802017f */
[----:B------:R-:W-:Y:S05]  /*1ae0*/  @!P0 BRA `(.L_x_23) ;  /* 0x0000000000048947 */ /* 0x000fea0003800000 */
[----:B------:R-:W-:Y:S01]  /*1af0*/  BPT.TRAP 0x1 ;  /* 0x000000040000795c */ /* 0x000fe20000300000 */
.L_x_23:
[----:B------:R-:W-:-:S05]  /*1b00*/  IMAD.U32 R4, RZ, RZ, UR43 ;  /* 0x0000002bff047e24 */ /* 0x000fca000f8e00ff */
[----:B------:R-:W-:Y:S01]  /*1b10*/  ISETP.GE.AND P2, PT, R4, 0x1, PT ;  /* 0x000000010400780c */ /* 0x000fe20003f46270 */
[----:B--2---:R-:W-:-:S12]  /*1b20*/  @P1 BRA `(.L_x_24) ;  /* 0x0000000000081947 */ /* 0x004fd80003800000 */
[----:B------:R-:W2:Y:S02]  /*1b30*/  SYNCS.PHASECHK.TRANS64.TRYWAIT P1, [R3+URZ], R0 ;  /* 0x00000000030075a7 */ /* 0x000ea4000802017f */
[----:B--2---:R-:W-:Y:S05]  /*1b40*/  @!P1 BRA `(.L_x_25) ;  /* 0x000000a400309947 */ /* 0x004fea0003800000 */
.L_x_24:
[----:B------:R-:W-:Y:S05]  /*1b50*/  WARPSYNC.ALL ;  /* 0x0000000000007948 */ /* 0x000fea0003800000 */
[----:B------:R-:W-:Y:S01]  /*1b60*/  UIADD3 UR4, UR41, 0x280, URZ ;  /* 0x0000028029047890 */ /* 0x000fe2000fffe03f */
[----:B------:R-:W-:Y:S01]  /*1b70*/  WARPGROUP.ARRIVE ;  /* 0x00000000000079c5 */ /* 0x000fe20000000000 */
[----:B------:R-:W-:Y:S02]  /*1b80*/  UIADD3 UR5, UR41, 0xb280, URZ ;  /* 0x0000b28029057890 */ /* 0x000fe4000fffe03f */
[----:B------:R-:W-:Y:S02]  /*1b90*/  USHF.R.U32.HI UR4, URZ, 0x4, UR4 ;  /* 0x000000043f047899 */ /* 0x000fe40008011604 */
[----:B------:R-:W-:-:S02]  /*1ba0*/  USHF.R.U32.HI UR5, URZ, 0x4, UR5 ;  /* 0x000000043f057899 */ /* 0x000fc40008011605 */
[----:B------:R-:W-:Y:S02]  /*1bb0*/  ULOP3.LUT UR4, UR4, 0x3fff, URZ, 0xc0, !UPT ;  /* 0x00003fff04047892 */ /* 0x000fe4000f8ec03f */
[----:B------:R-:W-:Y:S02]  /*1bc0*/  ULOP3.LUT UR5, UR5, 0x3fff, URZ, 0xc0, !UPT ;  /* 0x00003fff05057892 */ /* 0x000fe4000f8ec03f */
[----:B------:R-:W-:Y:S02]  /*1bd0*/  ULOP3.LUT UR10, UR4, 0x10000, URZ, 0xfc, !UPT ;  /* 0x00010000040a7892 */ /* 0x000fe4000f8efc3f */
[----:B------:R-:W-:Y:S02]  /*1be0*/  ULOP3.LUT UR9, UR5, 0x10000, URZ, 0xfc, !UPT ;  /* 0x0001000005097892 */ /* 0x000fe4000f8efc3f */
[----:B------:R-:W-:Y:S02]  /*1bf0*/  ULEA UR4, UR39, UR10, 0x7 ;  /* 0x0000000a27047291 */ /* 0x000fe4000f8e383f */
[----:B------:R-:W-:Y:S01]  /*1c00*/  ULEA UR6, UR39, UR9, 0x9 ;  /* 0x0000000927067291 */ /* 0x000fe2000f8e483f */
[----:B------:R-:W-:Y:S01]  /*1c10*/  UMOV UR5, 0xc0000010 ;  /* 0xc000001000057882 */ /* 0x000fe20000000000 */
[----:B------:R-:W-:-:S07]  /*1c20*/  UMOV UR7, 0xc0000010 ;  /* 0xc000001000077882 */ /* 0x000fce0000000000 */
[----:B------:R-:W-:Y:S03]  /*1c30*/  HGMMA.64x256x16.F32 R24, gdesc[UR4], RZ, !UPT, gsb0 ;  /* 0x03e00000041879f0 */ /* 0x000fe6000c0008ff */
[----:B------:R-:W-:Y:S02]  /*1c40*/  WARPGROUP.DEPBAR.LE gsb0, 0x0 ;  /* 0x00008000000079c5 */ /* 0x000fe40000010000 */
[----:B------:R-:W-:Y:S05]  /*1c50*/  @!P2 BRA `(.L_x_26) ;  /* 0x0000000000b8a947 */ /* 0x000fea0003800000 */
[----:B------:R-:W-:Y:S01]  /*1c60*/  UIADD3 UR4, UR39, 0x1, URZ ;  /* 0x0000000127047890 */ /* 0x000fe2000fffe03f */
[----:B-12---:R-:W-:Y:S02]  /*1c70*/  IMAD.U32 R0, RZ, RZ, UR43 ;  /* 0x0000002bff007e24 */ /* 0x006fe4000f8e00ff */
[----:B------:R-:W-:Y:S01]  /*1c80*/  IMAD.U32 R3, RZ, RZ, UR39 ;  /* 0x00000027ff037e24 */ /* 0x000fe2000f8e00ff */
[----:B------:R-:W-:-:S04]  /*1c90*/  UISETP.NE.AND UP0, UPT, UR4, 0x16, UPT ;  /* 0x000000160400788c */ /* 0x000fc8000bf05270 */
[----:B------:R-:W-:Y:S02]  /*1ca0*/  USEL UR5, URZ, 0x1, UP0 ;  /* 0x000000013f057887 */ /* 0x000fe40008000000 */
[----:B------:R-:W-:Y:S02]  /*1cb0*/  USEL UR8, UR4, URZ, UP0 ;  /* 0x0000003f04087287 */ /* 0x000fe40008000000 */
[----:B------:R-:W-:-:S06]  /*1cc0*/  ULOP3.LUT UR5, UR38, UR5, URZ, 0x3c, !UPT ;  /* 0x0000000526057292 */ /* 0x000fcc000f8e3c3f */
[----:B------:R-:W-:-:S07]  /*1cd0*/  IMAD.U32 R6, RZ, RZ, UR5 ;  /* 0x00000005ff067e24 */ /* 0x000fce000f8e00ff */
.L_x_33:
[----:B------:R-:W-:Y:S05]  /*1ce0*/  @!P0 BRA `(.L_x_27) ;  /* 0x0000000000048947 */ /* 0x000fea0003800000 */
[----:B------:R-:W-:Y:S01]  /*1cf0*/  BPT.TRAP 0x1 ;  /* 0x000000040000795c */ /* 0x000fe20000300000 */
.L_x_27:
[----:B------:R-:W-:Y:S01]  /*1d00*/  ULEA UR4, UR8, UR41, 0x3 ;  /* 0x0000002908047291 */ /* 0x000fe2000f8e183f */
[----:B------:R-:W-:-:S08]  /*1d10*/  SHF.L.U32 R4, R6, 0x1f, RZ ;  /* 0x0000001f06047819 */ /* 0x000fd000000006ff */
[----:B------:R1:W2:Y:S01]  /*1d20*/  SYNCS.PHASECHK.TRANS64.TRYWAIT P1, [UR4], R4 ;  /* 0x00000004ff0075a7 */ /* 0x0002a20008020144 */
[----:B------:R-:W-:Y:S05]  /*1d30*/  @!P0 BRA `(.L_x_28) ;  /* 0x0000000000048947 */ /* 0x000fea0003800000 */
[----:B------:R-:W-:Y:S01]  /*1d40*/  BPT.TRAP 0x1 ;  /* 0x000000040000795c */ /* 0x000fe20000300000 */
.L_x_28:
[----:B--2---:R-:W-:Y:S05]  /*1d50*/  @P1 BRA `(.L_x_29) ;  /* 0x0000000000081947 */ /* 0x004fea0003800000 */
[----:B------:R-:W2:Y:S02]  /*1d60*/  SYNCS.PHASECHK.TRANS64.TRYWAIT P1, [UR4], R4 ;  /* 0x00000004ff0075a7 */ /* 0x000ea40008020144 */
[----:B--2---:R-:W-:Y:S05]  /*1d70*/  @!P1 BRA `(.L_x_30) ;  /* 0x000000a000b89947 */ /* 0x004fea0003800000 */
.L_x_29:
[----:B------:R-:W-:Y:S01]  /*1d80*/  ULEA UR4, UR8, UR10, 0x7 ;  /* 0x0000000a08047291 */ /* 0x000fe2000f8e383f */
[----:B------:R-:W-:Y:S01]  /*1d90*/  WARPGROUP.ARRIVE ;  /* 0x00000000000079c5 */ /* 0x000fe20000000000 */
[----:B------:R-:W-:Y:S01]  /*1da0*/  ULEA UR6, UR8, UR9, 0x9 ;  /* 0x0000000908067291 */ /* 0x000fe2000f8e483f */
[----:B------:R-:W-:Y:S01]  /*1db0*/  UMOV UR5, 0xc0000010 ;  /* 0xc000001000057882 */ /* 0x000fe20000000000 */
[----:B------:R-:W-:-:S07]  /*1dc0*/  UMOV UR7, 0xc0000010 ;  /* 0xc000001000077882 */ /* 0x000fce0000000000 */
[----:B------:R-:W-:Y:S03]  /*1dd0*/  HGMMA.64x256x16.F32 R24, gdesc[UR4], R24, gsb0 ;  /* 0x03e00000041879f0 */ /* 0x000fe60008000818 */
[----:B------:R-:W-:Y:S02]  /*1de0*/  WARPGROUP.DEPBAR.LE gsb0, 0x0 ;  /* 0x00008000000079c5 */ /* 0x000fe40000010000 */
[----:B------:R-:W-:Y:S05]  /*1df0*/  @!P0 BRA `(.L_x_31) ;  /* 0x0000000000048947 */ /* 0x000fea0003800000 */
[----:B------:R-:W-:Y:S01]  /*1e00*/  BPT.TRAP 0x1 ;  /* 0x000000040000795c */ /* 0x000fe20000300000 */
.L_x_31:
[----:B------:R-:W-:-:S13]  /*1e10*/  ISETP.NE.AND P1, PT, R153, RZ, PT ;  /* 0x000000ff9900720c */ /* 0x000fda0003f25270 */
[----:B-12---:R-:W-:-:S05]  /*1e20*/  @P1 LEA R4, R3, UR41, 0x3 ;  /* 0x0000002903041c11 */ /* 0x006fca000f8e18ff */
[----:B------:R-:W-:-:S05]  /*1e30*/  @P1 VIADD R5, R4, 0xb0 ;  /* 0x000000b004051836 */ /* 0x000fca0000000000 */
[----:B------:R-:W-:-:S04]  /*1e40*/  @P1 PRMT R5, R152, 0x654, R5 ;  /* 0x0000065498051816 */ /* 0x000fc80000000005 */
[----:B------:R1:W-:Y:S01]  /*1e50*/  @P1 SYNCS.ARRIVE.TRANS64.RED.A1T0 RZ, [R5+URZ], RZ ;  /* 0x000000ff05ff19a7 */ /* 0x0003e2000810043f */
[----:B------:R-:W-:-:S13]  /*1e60*/  ISETP.GT.U32.AND P1, PT, R16, 0x1, PT ;  /* 0x000000011000780c */ /* 0x000fda0003f24070 */
[----:B-1----:R-:W-:Y:S05]  /*1e70*/  @P1 BRA `(.L_x_32) ;  /* 0x0000000000041947 */ /* 0x002fea0003800000 */
[----:B------:R-:W-:Y:S01]  /*1e80*/  BPT.TRAP 0x1 ;  /* 0x000000040000795c */ /* 0x000fe20000300000 */
.L_x_32:
[----:B------:R-:W-:Y:S01]  /*1e90*/  UIADD3 UR8, UR8, 0x1, URZ ;  /* 0x0000000108087890 */ /* 0x000fe2000fffe03f */
[C---:B------:R-:W-:Y:S01]  /*1ea0*/  ISETP.GT.AND P2, PT, R0.reuse, 0x1, PT ;  /* 0x000000010000780c */ /* 0x040fe20003f44270 */
[----:B------:R-:W-:Y:S02]  /*1eb0*/  VIADD R3, R3, 0x1 ;  /* 0x0000000103037836 */ /* 0x000fe40000000000 */
[----:B------:R-:W-:Y:S01]  /*1ec0*/  UISETP.NE.AND UP0, UPT, UR8, 0x16, UPT ;  /* 0x000000160800788c */ /* 0x000fe2000bf05270 */
[----:B------:R-:W-:Y:S02]  /*1ed0*/  VIADD R0, R0, 0xffffffff ;  /* 0xffffffff00007836 */ /* 0x000fe40000000000 */
[C---:B------:R-:W-:Y:S01]  /*1ee0*/  ISETP.NE.AND P1, PT, R3.reuse, 0x16, PT ;  /* 0x000000160300780c */ /* 0x040fe20003f25270 */
[----:B------:R-:W-:Y:S02]  /*1ef0*/  USEL UR4, URZ, 0x1, UP0 ;  /* 0x000000013f047887 */ /* 0x000fe40008000000 */
[----:B------:R-:W-:Y:S01]  /*1f00*/  USEL UR8, UR8, URZ, UP0 ;  /* 0x0000003f08087287 */ /* 0x000fe20008000000 */
[----:B------:R-:W-:-:S03]  /*1f10*/  SEL R3, R3, RZ, P1 ;  /* 0x000000ff03037207 */ /* 0x000fc60000800000 */
[----:B------:R-:W-:Y:S01]  /*1f20*/  LOP3.LUT R6, R6, UR4, RZ, 0x3c, !PT ;  /* 0x0000000406067c12 */ /* 0x000fe2000f8e3cff */
[----:B------:R-:W-:Y:S07]  /*1f30*/  @P2 BRA `(.L_x_33) ;  /* 0xfffffffc00682947 */ /* 0x000fee000383ffff */
.L_x_26:
[----:B-12---:R-:W1:Y:S01]  /*1f40*/  LDC R0, c[0x0][0x28c] ;  /* 0x0000a300ff007b82 */ /* 0x006e620000000800 */
[----:B------:R2:W-:Y:S01]  /*1f50*/  SYNCS.ARRIVE.TRANS64.A1T0 RZ, [R160+UR45], RZ ;  /* 0x000000ffa0ff79a7 */ /* 0x0005e2000810002d */
[----:B-1----:R-:W-:-:S13]  /*1f60*/  ISETP.GE.AND P1, PT, R0, 0x1, PT ;  /* 0x000000010000780c */ /* 0x002fda0003f26270 */
[----:B--2---:R-:W-:Y:S05]  /*1f70*/  @!P1 BRA `(.L_x_34) ;  /* 0x0000000000449947 */ /* 0x004fea0003800000 */
[----:B------:R-:W-:Y:S05]  /*1f80*/  @!P0 BRA `(.L_x_35) ;  /* 0x0000000000048947 */ /* 0x000fea0003800000 */
[----:B------:R-:W-:Y:S01]  /*1f90*/  BPT.TRAP 0x1 ;  /* 0x000000040000795c */ /* 0x000fe20000300000 */
.L_x_35:
[----:B------:R-:W-:-:S13]  /*1fa0*/  ISETP.NE.AND P0, PT, R153, RZ, PT ;  /* 0x000000ff9900720c */ /* 0x000fda0003f05270 */
[----:B------:R-:W-:-:S05]  /*1fb0*/  VOTEU.ANY UP0, P0 ;  /* 0x00000000003f7886 */ /* 0x000fca0000000100 */
[----:B------:R-:W-:-:S06]  /*1fc0*/  @UP0 UIADD3 UR4, UR43, UR39, URZ ;  /* 0x000000272b040290 */ /* 0x000fcc000fffe03f */
[----:B------:R-:W-:Y:S02]  /*1fd0*/  IMAD.U32 R4, RZ, RZ, UR4 ;  /* 0x00000004ff047e24 */ /* 0x000fe4000f8e00ff */
[----:B------:R-:W-:Y:S02]  /*1fe0*/  IMAD.U32 R3, RZ, RZ, UR4 ;  /* 0x00000004ff037e24 */ /* 0x000fe4000f8e00ff */
[----:B------:R-:W-:-:S05]  /*1ff0*/  @P0 IMAD.WIDE.U32 R4, R4, -0x45d1745d, RZ ;  /* 0xba2e8ba304040825 */ /* 0x000fca00078e00ff */
[----:B------:R-:W-:-:S05]  /*2000*/  @P0 SHF.R.U32.HI R0, RZ, 0x4, R5 ;  /* 0x00000004ff000819 */ /* 0x000fca0000011605 */
[----:B------:R-:W-:-:S05]  /*2010*/  @P0 IMAD R0, R0, -0x16, R3 ;  /* 0xffffffea00000824 */ /* 0x000fca00078e0203 */
[----:B------:R-:W-:-:S05]  /*2020*/  @P0 LEA R0, R0, UR41, 0x3 ;  /* 0x0000002900000c11 */ /* 0x000fca000f8e18ff */
[----:B------:R-:W-:-:S05]  /*2030*/  @P0 VIADD R3, R0, 0xb0 ;  /* 0x000000b000030836 */ /* 0x000fca0000000000 */
[----:B------:R-:W-:-:S04]  /*2040*/  @P0 PRMT R3, R152, 0x654, R3 ;  /* 0x0000065498030816 */ /* 0x000fc80000000003 */
[----:B------:R1:W-:Y:S01]  /*2050*/  @P0 SYNCS.ARRIVE.TRANS64.RED.A1T0 RZ, [R3+URZ], RZ ;  /* 0x000000ff03ff09a7 */ /* 0x0003e2000810043f */
[----:B------:R-:W-:-:S13]  /*2060*/  ISETP.GT.U32.AND P0, PT, R16, 0x1, PT ;  /* 0x000000011000780c */ /* 0x000fda0003f04070 */
[----:B-1----:R-:W-:Y:S05]  /*2070*/  @P0 BRA `(.L_x_34) ;  /* 0x0000000000040947 */ /* 0x002fea0003800000 */
[----:B------:R-:W-:Y:S01]  /*2080*/  BPT.TRAP 0x1 ;  /* 0x000000040000795c */ /* 0x000fe20000300000 */
.L_x_34:
[----:B------:R-:W-:Y:S01]  /*2090*/  SHF.L.U32 R0, R175, 0x1f, RZ ;  /* 0x0000001faf007819 */ /* 0x000fe200000006ff */
[----:B------:R-:W-:Y:S01]  /*20a0*/  UIADD3 UR39, UR44, UR39, URZ ;  /* 0x000000272c277290 */ /* 0x000fe2000fffe03f */
[----:B------:R-:W1:Y:S01]  /*20b0*/  LDC R15, c[0x0][0x288] ;  /* 0x0000a200ff0f7b82 */ /* 0x000e620000000800 */
[----:B------:R-:W-:Y:S01]  /*20c0*/  UISETP.GE.U32.AND UP1, UPT, UR44, 0x16, UPT ;  /* 0x000000162c00788c */ /* 0x000fe2000bf26070 */
[----:B------:R-:W-:Y:S01]  /*20d0*/  IMAD.SHL.U32 R8, R158, 0x2, RZ ;  /* 0x000000029e087824 */ /* 0x000fe200078e00ff */
[----:B------:R-:W-:Y:S02]  /*20e0*/  UISETP.GT.U32.AND UP0, UPT, UR39, 0x15, UPT ;  /* 0x000000152700788c */ /* 0x000fe4000bf04070 */
[----:B------:R-:W-:Y:S02]  /*20f0*/  UIMAD.WIDE.U32 UR4, UR39, -0x45d1745d, URZ ;  /* 0xba2e8ba3270478a5 */ /* 0x000fe4000f8e003f */
[----:B------:R-:W-:Y:S01]  /*2100*/  UISETP.LT.U32.AND UP0, UPT, UR44, 0x16, UP0 ;  /* 0x000000162c00788c */ /* 0x000fe20008701070 */
[----:B------:R-:W2:Y:S01]  /*2110*/  SYNCS.PHASECHK.TRANS64.TRYWAIT P0, [R159+UR42+0x10], R0 ;  /* 0x000010009f0075a7 */ /* 0x000ea2000800016a */
[----:B------:R-:W-:Y:S01]  /*2120*/  USHF.R.U32.HI UR4, URZ, 0x4, UR5 ;  /* 0x000000043f047899 */ /* 0x000fe20008011605 */
[----:B------:R-:W-:Y:S01]  /*2130*/  SHF.R.S32.HI R9, RZ, 0x1f, R8 ;  /* 0x0000001fff097819 */ /* 0x000fe20000011408 */
[----:B------:R-:W-:-:S02]  /*2140*/  USEL UR6, URZ, 0x1, !UP0 ;  /* 0x000000013f067887 */ /* 0x000fc4000c000000 */
[----:B------:R-:W-:Y:S02]  /*2150*/  UIMAD UR39, UR4, -0x16, UR39 ;  /* 0xffffffea042778a4 */ /* 0x000fe4000f8e0227 */
[----:B------:R-:W-:-:S04]  /*2160*/  ULOP3.LUT UR38, UR38, UR6, URZ, 0x3c, !UPT ;  /* 0x0000000626267292 */ /* 0x000fc8000f8e3c3f */
[----:B------:R-:W-:Y:S01]  /*2170*/  @UP1 ULOP3.LUT UR38, UR38, 0x1, UR4, 0x78, !UPT ;  /* 0x0000000126261892 */ /* 0x000fe2000f8e7804 */
[----:B-12---:R-:W-:Y:S11]  /*2180*/  @!P0 BRA `(.L_x_36) ;  /* 0x0000009c00cc8947 */ /* 0x006ff60003800000 */
.L_x_336:
[----:B------:R-:W-:Y:S01]  /*2190*/  IMAD.SHL.U32 R14, R19, 0x40, RZ ;  /* 0x00000040130e7824 */ /* 0x000fe200078e00ff */
[----:B------:R-:W-:Y:S01]  /*21a0*/  ULDC UR6, c[0x0][0x284] ;  /* 0x0000a10000067ab9 */ /* 0x000fe20000000800 */
[----:B0-----:R-:W-:Y:S01]  /*21b0*/  IMAD.SHL.U32 R12, R22, 0x100, RZ ;  /* 0x00000100160c7824 */ /* 0x001fe200078e00ff */
[----:B------:R-:W-:Y:S01]  /*21c0*/  SHF.R.S32.HI R165, RZ, 0x1f, R2 ;  /* 0x0000001fffa57819 */ /* 0x000fe20000011402 */
[----:B------:R-:W-:Y:S01]  /*21d0*/  ULDC.64 UR4, c[0x0][0x5d0] ;  /* 0x0001740000047ab9 */ /* 0x000fe20000000a00 */
[----:B------:R-:W-:Y:S01]  /*21e0*/  ISETP.GE.AND P0, PT, R14, UR6, PT ;  /* 0x000000060e007c0c */ /* 0x000fe2000bf06270 */
[----:B------:R-:W-:Y:S01]  /*21f0*/  IMAD.WIDE.U32 R4, R2, UR4, R8 ;  /* 0x0000000402047c25 */ /* 0x000fe2000f8e0008 */
[----:B------:R-:W-:Y:S02]  /*2200*/  SHF.R.S32.HI R13, RZ, 0x1f, R12 ;  /* 0x0000001fff0d7819 */ /* 0x000fe4000001140c */
[C---:B------:R-:W-:Y:S01]  /*2210*/  ISETP.GE.OR P0, PT, R12.reuse, R15, P0 ;  /* 0x0000000f0c00720c */ /* 0x040fe20000706670 */
[----:B------:R-:W-:Y:S01]  /*2220*/  IMAD R3, R165, UR4, RZ ;  /* 0x00000004a5037c24 */ /* 0x000fe2000f8e02ff */
[----:B------:R-:W-:-:S03]  /*2230*/  IADD3 R6, P1, R12, R4, RZ ;  /* 0x000000040c067210 */ /* 0x000fc60007f3e0ff */
[----:B------:R-:W-:-:S05]  /*2240*/  IMAD R3, R2, UR5, R3 ;  /* 0x0000000502037c24 */ /* 0x000fca000f8e0203 */
[----:B------:R-:W-:-:S03]  /*2250*/  IADD3.X R7, R13, R5, R3, P1, !PT ;  /* 0x000000050d077210 */ /* 0x000fc60000ffe403 */
[----:B------:R-:W-:Y:S05]  /*2260*/  @P0 BRA `(.L_x_37) ;  /* 0x0000007c00040947 */ /* 0x000fea0003800000 */
[----:B------:R-:W0:Y:S01]  /*2270*/  LDC.64 R10, c[0x0][0x5c8] ;  /* 0x00017200ff0a7b82 */ /* 0x000e220000000a00 */
[----:B-----5:R-:W-:Y:S01]  /*2280*/  FSETP.NEU.AND P0, PT, R155, RZ, PT ;  /* 0x000000ff9b00720b */ /* 0x020fe20003f0d000 */
[----:B------:R-:W-:Y:S01]  /*2290*/  IMAD R3, R158, -0x2, R15 ;  /* 0xfffffffe9e037824 */ /* 0x000fe200078e020f */
[----:B------:R-:W-:Y:S01]  /*22a0*/  BSSY B0, `(.L_x_37) ;  /* 0x00007bd000007945 */ /* 0x000fe20003800000 */
[----:B------:R-:W-:-:S04]  /*22b0*/  IMAD.WIDE R166, R19, 0x40, R156 ;  /* 0x0000004013a67825 */ /* 0x000fc800078e029c */
[----:B-1----:R-:W-:Y:S02]  /*22c0*/  IMAD.IADD R0, R3, 0x1, -R12 ;  /* 0x0000000103007824 */ /* 0x002fe400078e0a0c */
[----:B------:R-:W-:-:S03]  /*22d0*/  IMAD.IADD R3, R163, 0x1, -R14 ;  /* 0x00000001a3037824 */ /* 0x000fc600078e0a0e */
[----:B------:R-:W-:-:S04]  /*22e0*/  ISETP.GT.AND P2, PT, R0, RZ, PT ;  /* 0x000000ff0000720c */ /* 0x000fc80003f44270 */
[----:B------:R-:W-:Y:S01]  /*22f0*/  ISETP.GT.AND P1, PT, R3, RZ, P2 ;  /* 0x000000ff0300720c */ /* 0x000fe20001724270 */
[-C--:B0-----:R-:W-:Y:S02]  /*2300*/  IMAD R4, R167, R10.reuse, RZ ;  /* 0x0000000aa7047224 */ /* 0x081fe400078e02ff */
[----:B------:R-:W-:-:S04]  /*2310*/  IMAD.WIDE.U32 R6, R166, R10, R6 ;  /* 0x0000000aa6067225 */ /* 0x000fc800078e0006 */
[----:B------:R-:W-:-:S04]  /*2320*/  IMAD R5, R166, R11, R4 ;  /* 0x0000000ba6057224 */ /* 0x000fc800078e0204 */
[----:B------:R-:W-:Y:S01]  /*2330*/  IMAD.IADD R179, R7, 0x1, R5 ;  /* 0x0000000107b37824 */ /* 0x000fe200078e0205 */
[----:B------:R-:W-:Y:S06]  /*2340*/  @!P0 BRA `(.L_x_38) ;  /* 0x0000005400988947 */ /* 0x000fec0003800000 */
[----:B------:R-:W0:Y:S01]  /*2350*/  LDC.64 R20, c[0x0][0x5b8] ;  /* 0x00016e00ff147b82 */ /* 0x000e220000000a00 */
[----:B------:R-:W-:-:S07]  /*2360*/  ULDC.64 UR4, c[0x0][0x5c0] ;  /* 0x0001700000047ab9 */ /* 0x000fce0000000a00 */
[----:B------:R-:W1:Y:S08]  /*2370*/  LDC.64 R168, c[0x0][0x5b0] ;  /* 0x00016c00ffa87b82 */ /* 0x000e700000000a00 */
[----:B------:R-:W2:Y:S01]  /*2380*/  LDC.64 R14, c[0x0][0x5a8] ;  /* 0x00016a00ff0e7b82 */ /* 0x000ea20000000a00 */
[-C--:B0-----:R-:W-:Y:S02]  /*2390*/  IMAD R7, R165, R20.reuse, RZ ;  /* 0x00000014a5077224 */ /* 0x081fe400078e02ff */
[----:B------:R-:W-:-:S04]  /*23a0*/  IMAD.WIDE.U32 R4, R2, R20, R8 ;  /* 0x0000001402047225 */ /* 0x000fc800078e0008 */
[----:B------:R-:W-:Y:S01]  /*23b0*/  IMAD R177, R2, R21, R7 ;  /* 0x0000001502b17224 */ /* 0x000fe200078e0207 */
[----:B------:R-:W-:Y:S01]  /*23c0*/  IADD3 R164, P0, R12, R4, RZ ;  /* 0x000000040ca47210 */ /* 0x000fe20007f1e0ff */
[----:B-1----:R-:W-:-:S03]  /*23d0*/  IMAD R4, R167, R168, RZ ;  /* 0x000000a8a7047224 */ /* 0x002fc600078e02ff */
[----:B------:R-:W-:Y:S01]  /*23e0*/  IADD3.X R165, R13, R5, R177, P0, !PT ;  /* 0x000000050da57210 */ /* 0x000fe200007fe4b1 */
[C---:B------:R-:W-:Y:S02]  /*23f0*/  IMAD R21, R166.reuse, R169, R4 ;  /* 0x000000a9a6157224 */ /* 0x040fe400078e0204 */
[----:B------:R-:W-:-:S04]  /*2400*/  IMAD.WIDE.U32 R4, R166, R168, R164 ;  /* 0x000000a8a6047225 */ /* 0x000fc800078e00a4 */
[----:B------:R-:W-:Y:S01]  /*2410*/  IMAD.IADD R5, R5, 0x1, R21 ;  /* 0x0000000105057824 */ /* 0x000fe200078e0215 */
[----:B--2---:R-:W-:-:S04]  /*2420*/  LEA R170, P0, R4, R14, 0x1 ;  /* 0x0000000e04aa7211 */ /* 0x004fc800078008ff */
[----:B------:R-:W-:-:S05]  /*2430*/  LEA.HI.X R171, R4, R15, R5, 0x1, P0 ;  /* 0x0000000f04ab7211 */ /* 0x000fca00000f0c05 */
[----:B------:R0:W2:Y:S01]  /*2440*/  @P1 LDG.E.LTC128B.U16 R19, desc[UR36][R170.64] ;  /* 0x00000024aa131981 */ /* 0x0000a2000c1e1520 */
[----:B------:R-:W-:Y:S01]  /*2450*/  IMAD.WIDE.U32 R4, R166, R168, R12 ;  /* 0x000000a8a6047225 */ /* 0x000fe200078e000c */
[----:B------:R-:W-:Y:S02]  /*2460*/  BSSY B1, `(.L_x_39) ;  /* 0x0000014000017945 */ /* 0x000fe40003800000 */
[----:B------:R-:W-:-:S04]  /*2470*/  IADD3 R172, P0, R8, R4, RZ ;  /* 0x0000000408ac7210 */ /* 0x000fc80007f1e0ff */
[----:B------:R-:W-:Y:S01]  /*2480*/  IADD3.X R173, R9, R21, R5, P0, !PT ;  /* 0x0000001509ad7210 */ /* 0x000fe200007fe405 */
[C---:B0-----:R-:W-:Y:S01]  /*2490*/  IMAD.SHL.U32 R170, R168.reuse, 0x8, RZ ;  /* 0x00000008a8aa7824 */ /* 0x041fe200078e00ff */
[----:B------:R-:W-:Y:S01]  /*24a0*/  SHF.L.U64.HI R171, R168, 0x3, R169 ;  /* 0x00000003a8ab7819 */ /* 0x000fe200000102a9 */
[----:B------:R-:W-:-:S04]  /*24b0*/  IMAD.WIDE.U32 R172, R2, R20, R172 ;  /* 0x0000001402ac7225 */ /* 0x000fc800078e00ac */
[----:B------:R-:W-:Y:S02]  /*24c0*/  IMAD.IADD R7, R177, 0x1, R173 ;  /* 0x00000001b1077824 */ /* 0x000fe400078e02ad */
[----:B--2---:R-:W-:-:S05]  /*24d0*/  HADD2.F32 R4, -RZ, R19.H0_H0 ;  /* 0x20000013ff047230 */ /* 0x004fca0000004100 */
[----:B------:R-:W-:Y:S01]  /*24e0*/  FMUL R5, R4, R155 ;  /* 0x0000009b04057220 */ /* 0x000fe20000400000 */
[----:B------:R-:W-:-:S03]  /*24f0*/  LEA R4, P0, R6, UR4, 0x1 ;  /* 0x0000000406047c11 */ /* 0x000fc6000f8008ff */
[----:B------:R-:W-:Y:S01]  /*2500*/  FFMA R24, R24, R154, R5 ;  /* 0x0000009a18187223 */ /* 0x000fe20000000005 */
[----:B------:R-:W-:Y:S02]  /*2510*/  LEA.HI.X R5, R6, UR5, R179, 0x1, P0 ;  /* 0x0000000506057c11 */ /* 0x000fe400080f0cb3 */
[----:B------:R-:W-:Y:S02]  /*2520*/  ISETP.GT.AND P0, PT, R0, 0x1, PT ;  /* 0x000000010000780c */ /* 0x000fe40003f04270 */
[----:B------:R-:W-:Y:S02]  /*2530*/  F2FP.F16.F32.PACK_AB R24, RZ, R24 ;  /* 0x00000018ff18723e */ /* 0x000fe400000000ff */
[----:B------:R-:W-:Y:S02]  /*2540*/  ISETP.GT.AND P3, PT, R3, RZ, P0 ;  /* 0x000000ff0300720c */ /* 0x000fe40000764270 */
[C---:B------:R-:W-:Y:S01]  /*2550*/  LEA R6, P4, R172.reuse, R14, 0x1 ;  /* 0x0000000eac067211 */ /* 0x040fe200078808ff */
[----:B------:R0:W-:Y:S03]  /*2560*/  @P1 STG.E.U16 desc[UR36][R4.64], R24 ;  /* 0x0000001804001986 */ /* 0x0001e6000c101524 */
[----:B------:R-:W-:-:S07]  /*2570*/  LEA.HI.X R7, R172, R15, R7, 0x1, P4 ;  /* 0x0000000fac077211 */ /* 0x000fce00020f0c07 */
[----:B------:R-:W-:Y:S05]  /*2580*/  @!P3 BRA `(.L_x_40) ;  /* 0x000000000004b947 */ /* 0x000fea0003800000 */
[----:B------:R1:W5:Y:S02]  /*2590*/  LDG.E.LTC128B.U16 R19, desc[UR36][R6.64+0x2] ;  /* 0x0000022406137981 */ /* 0x000364000c1e1520 */
.L_x_40:
[----:B------:R-:W-:Y:S05]  /*25a0*/  BSYNC B1 ;  /* 0x0000000000017941 */ /* 0x000fea0003800000 */
.L_x_39:
[----:B-----5:R-:W-:Y:S01]  /*25b0*/  HADD2.F32 R22, -RZ, R19.H0_H0 ;  /* 0x20000013ff167230 */ /* 0x020fe20000004100 */
[----:B------:R-:W-:Y:S01]  /*25c0*/  ISETP.GT.AND P2, PT, R3, 0x8, P2 ;  /* 0x000000080300780c */ /* 0x000fe20001744270 */
[----:B------:R-:W-:-:S04]  /*25d0*/  IMAD.WIDE.U32 R170, R166, R168, R170 ;  /* 0x000000a8a6aa7225 */ /* 0x000fc800078e00aa */
[----:B------:R-:W-:Y:S01]  /*25e0*/  FMUL R22, R22, R155 ;  /* 0x0000009b16167220 */ /* 0x000fe20000400000 */
[----:B------:R-:W-:Y:S01]  /*25f0*/  IMAD.IADD R167, R21, 0x1, R171 ;  /* 0x0000000115a77824 */ /* 0x000fe200078e02ab */
[----:B------:R-:W-:Y:S02]  /*2600*/  IADD3 R21, P1, R164, R170, RZ ;  /* 0x000000aaa4157210 */ /* 0x000fe40007f3e0ff */
[----:B------:R-:W-:-:S03]  /*2610*/  FFMA R22, R25, R154, R22 ;  /* 0x0000009a19167223 */ /* 0x000fc60000000016 */
[----:B------:R-:W-:Y:S01]  /*2620*/  IMAD.X R164, R167, 0x1, R165, P1 ;  /* 0x00000001a7a47824 */ /* 0x000fe200008e06a5 */
[C---:B0-----:R-:W-:Y:S02]  /*2630*/  LEA R24, P1, R21.reuse, R14, 0x1 ;  /* 0x0000000e15187211 */ /* 0x041fe400078208ff */
[----:B------:R-:W-:Y:S02]  /*2640*/  F2FP.F16.F32.PACK_AB R22, RZ, R22 ;  /* 0x00000016ff16723e */ /* 0x000fe400000000ff */
[----:B------:R-:W-:-:S03]  /*2650*/  LEA.HI.X R25, R21, R15, R164, 0x1, P1 ;  /* 0x0000000f15197211 */ /* 0x000fc600008f0ca4 */
[----:B------:R0:W-:Y:S04]  /*2660*/  @P3 STG.E.U16 desc[UR36][R4.64+0x2], R22 ;  /* 0x0000021604003986 */ /* 0x0001e8000c101524 */
[----:B------:R-:W2:Y:S01]  /*2670*/  @P2 LDG.E.LTC128B.U16 R19, desc[UR36][R24.64] ;  /* 0x0000002418132981 */ /* 0x000ea2000c1e1520 */
[----:B------:R-:W-:Y:S01]  /*2680*/  IADD3 R8, P1, P3, R8, R170, R12 ;  /* 0x000000aa08087210 */ /* 0x000fe20007b3e00c */
[----:B------:R-:W-:Y:S01]  /*2690*/  BSSY B1, `(.L_x_41) ;  /* 0x0000011000017945 */ /* 0x000fe20003800000 */
[C---:B------:R-:W-:Y:S02]  /*26a0*/  SHF.L.U64.HI R11, R10.reuse, 0x4, R11 ;  /* 0x000000040a0b7819 */ /* 0x040fe4000001020b */
[----:B------:R-:W-:Y:S02]  /*26b0*/  IADD3.X R9, R9, R167, R13, P1, P3 ;  /* 0x000000a709097210 */ /* 0x000fe40000fe640d */
[----:B------:R-:W-:-:S02]  /*26c0*/  LEA R10, P1, R10, R4, 0x4 ;  /* 0x000000040a0a7211 */ /* 0x000fc400078220ff */
[----:B------:R-:W-:Y:S01]  /*26d0*/  ISETP.GT.AND P0, PT, R3, 0x8, P0 ;  /* 0x000000080300780c */ /* 0x000fe20000704270 */
[----:B------:R-:W-:-:S04]  /*26e0*/  IMAD.WIDE.U32 R20, R2, R20, R8 ;  /* 0x0000001402147225 */ /* 0x000fc800078e0008 */
[----:B------:R-:W-:Y:S01]  /*26f0*/  IMAD.X R11, R11, 0x1, R5, P1 ;  /* 0x000000010b0b7824 */ /* 0x000fe200008e0605 */
[----:B------:R-:W-:Y:S01]  /*2700*/  LEA R8, P3, R20, R14, 0x1 ;  /* 0x0000000e14087211 */ /* 0x000fe200078608ff */
[----:B------:R-:W-:-:S05]  /*2710*/  IMAD.IADD R2, R177, 0x1, R21 ;  /* 0x00000001b1027824 */ /* 0x000fca00078e0215 */
[----:B------:R-:W-:Y:S01]  /*2720*/  LEA.HI.X R9, R20, R15, R2, 0x1, P3 ;  /* 0x0000000f14097211 */ /* 0x000fe200018f0c02 */
[----:B--2---:R-:W-:-:S05]  /*2730*/  HADD2.F32 R12, -RZ, R19.H0_H0 ;  /* 0x20000013ff0c7230 */ /* 0x004fca0000004100 */
[----:B------:R-:W-:-:S04]  /*2740*/  FMUL R13, R12, R155 ;  /* 0x0000009b0c0d7220 */ /* 0x000fc80000400000 */
[----:B------:R-:W-:-:S05]  /*2750*/  FFMA R13, R26, R154, R13 ;  /* 0x0000009a1a0d7223 */ /* 0x000fca000000000d */
[----:B------:R-:W-:-:S05]  /*2760*/  F2FP.F16.F32.PACK_AB R13, RZ, R13 ;  /* 0x0000000dff0d723e */ /* 0x000fca00000000ff */
[----:B------:R0:W-:Y:S01]  /*2770*/  @P2 STG.E.U16 desc[UR36][R10.64], R13 ;  /* 0x0000000d0a002986 */ /* 0x0001e2000c101524 */
[----:B------:R-:W-:Y:S05]  /*2780*/  @!P0 BRA `(.L_x_42) ;  /* 0x0000000000048947 */ /* 0x000fea0003800000 */
[----:B------:R2:W5:Y:S02]  /*2790*/  LDG.E.LTC128B.U16 R19, desc[UR36][R8.64+0x2] ;  /* 0x0000022408137981 */ /* 0x000564000c1e1520 */
.L_x_42:
[----:B------:R-:W-:Y:S05]  /*27a0*/  BSYNC B1 ;  /* 0x0000000000017941 */ /* 0x000fea0003800000 */
.L_x_41:
[----:B-----5:R-:W-:Y:S01]  /*27b0*/  HADD2.F32 R2, -RZ, R19.H0_H0 ;  /* 0x20000013ff027230 */ /* 0x020fe20000004100 */
[----:B------:R-:W-:Y:S01]  /*27c0*/  ISETP.GT.AND P1, PT, R0, 0x8, PT ;  /* 0x000000080000780c */ /* 0x000fe20003f24270 */
[----:B------:R-:W-:Y:S03]  /*27d0*/  BSSY B1, `(.L_x_43) ;  /* 0x0000008000017945 */ /* 0x000fe60003800000 */
[----:B------:R-:W-:Y:S01]  /*27e0*/  FMUL R2, R2, R155 ;  /* 0x0000009b02027220 */ /* 0x000fe20000400000 */
[----:B------:R-:W-:-:S03]  /*27f0*/  ISETP.GT.AND P2, PT, R3, RZ, P1 ;  /* 0x000000ff0300720c */ /* 0x000fc60000f44270 */
[----:B------:R-:W-:-:S05]  /*2800*/  FFMA R2, R27, R154, R2 ;  /* 0x0000009a1b027223 */ /* 0x000fca0000000002 */
[----:B------:R-:W-:-:S05]  /*2810*/  F2FP.F16.F32.PACK_AB R2, RZ, R2 ;  /* 0x00000002ff02723e */ /* 0x000fca00000000ff */
[----:B------:R3:W-:Y:S01]  /*2820*/  @P0 STG.E.U16 desc[UR36][R10.64+0x2], R2 ;  /* 0x000002020a000986 */ /* 0x0007e2000c101524 */
[----:B------:R-:W-:Y:S05]  /*2830*/  @!P2 BRA `(.L_x_44) ;  /* 0x000000000004a947 */ /* 0x000fea0003800000 */
[----:B------:R4:W5:Y:S02]  /*2840*/  LDG.E.LTC128B.U16 R19, desc[UR36][R6.64+0x10] ;  /* 0x0000102406137981 */ /* 0x000964000c1e1520 */
.L_x_44:
[----:B------:R-:W-:Y:S05]  /*2850*/  BSYNC B1 ;  /* 0x0000000000017941 */ /* 0x000fea0003800000 */
.L_x_43:
[----:B---3-5:R-:W-:Y:S01]  /*2860*/  HADD2.F32 R2, -RZ, R19.H0_H0 ;  /* 0x20000013ff027230 */ /* 0x028fe20000004100 */
[----:B------:R-:W-:Y:S01]  /*2870*/  ISETP.GT.AND P0, PT, R0, 0x9, PT ;  /* 0x000000090000780c */ /* 0x000fe20003f04270 */
[----:B------:R-:W-:Y:S03]  /*2880*/  BSSY B1, `(.L_x_45) ;  /* 0x0000008000017945 */ /* 0x000fe60003800000 */
[----:B0-----:R-:W-:Y:S01]  /*2890*/  FMUL R13, R2, R155 ;  /* 0x0000009b020d7220 */ /* 0x001fe20000400000 */
[----:B------:R-:W-:-:S03]  /*28a0*/  ISETP.GT.AND P3, PT, R3, RZ, P0 ;  /* 0x000000ff0300720c */ /* 0x000fc60000764270 */
[----:B------:R-:W-:-:S05]  /*28b0*/  FFMA R13, R28, R154, R13 ;  /* 0x0000009a1c0d7223 */ /* 0x000fca000000000d */
[----:B------:R-:W-:-:S05]  /*28c0*/  F2FP.F16.F32.PACK_AB R13, RZ, R13 ;  /* 0x0000000dff0d723e */ /* 0x000fca00000000ff */
[----:B------:R0:W-:Y:S01]  /*28d0*/  @P2 STG.E.U16 desc[UR36][R4.64+0x10], R13 ;  /* 0x0000100d04002986 */ /* 0x0001e2000c101524 */
[----:B------:R-:W-:Y:S05]  /*28e0*/  @!P3 BRA `(.L_x_46) ;  /* 0x000000000004b947 */ /* 0x000fea0003800000 */
[----:B------:R3:W5:Y:S02]  /*28f0*/  LDG.E.LTC128B.U16 R19, desc[UR36][R6.64+0x12] ;  /* 0x0000122406137981 */ /* 0x000764000c1e1520 */
.L_x_46:
[----:B------:R-:W-:Y:S05]  /*2900*/  BSYNC B1 ;  /* 0x0000000000017941 */ /* 0x000fea0003800000 */
.L_x_45:
[----:B-----5:R-:W-:Y:S01]  /*2910*/  HADD2.F32 R2, -RZ, R19.H0_H0 ;  /* 0x20000013ff027230 */ /* 0x020fe20000004100 */
[----:B------:R-:W-:Y:S01]  /*2920*/  ISETP.GT.AND P1, PT, R3, 0x8, P1 ;  /* 0x000000080300780c */ /* 0x000fe20000f24270 */
[----:B------:R-:W-:Y:S03]  /*2930*/  BSSY B1, `(.L_x_47) ;  /* 0x0000007000017945 */ /* 0x000fe60003800000 */
[----:B------:R-:W-:-:S04]  /*2940*/  FMUL R2, R2, R155 ;  /* 0x0000009b02027220 */ /* 0x000fc80000400000 */
[----:B------:R-:W-:-:S05]  /*2950*/  FFMA R2, R29, R154, R2 ;  /* 0x0000009a1d027223 */ /* 0x000fca0000000002 */
[----:B------:R-:W-:-:S05]  /*2960*/  F2FP.F16.F32.PACK_AB R2, RZ, R2 ;  /* 0x00000002ff02723e */ /* 0x000fca00000000ff */
[----:B------:R0:W-:Y:S01]  /*2970*/  @P3 STG.E.U16 desc[UR36][R4.64+0x12], R2 ;  /* 0x0000120204003986 */ /* 0x0001e2000c101524 */
[----:B------:R-:W-:Y:S05]  /*2980*/  @!P1 BRA `(.L_x_48) ;  /* 0x0000000000049947 */ /* 0x000fea0003800000 */
[----:B------:R0:W5:Y:S02]  /*2990*/  LDG.E.LTC128B.U16 R19, desc[UR36][R8.64+0x10] ;  /* 0x0000102408137981 */ /* 0x000164000c1e1520 */
.L_x_48:
[----:B------:R-:W-:Y:S05]  /*29a0*/  BSYNC B1 ;  /* 0x0000000000017941 */ /* 0x000fea0003800000 */
.L_x_47:
[----:B0----5:R-:W-:Y:S01]  /*29b0*/  HADD2.F32 R2, -RZ, R19.H0_H0 ;  /* 0x20000013ff027230 */ /* 0x021fe20000004100 */
        /* <DEDUP_REMOVED lines=8> */
.L_x_50:
[----:B------:R-:W-:Y:S05]  /*2a40*/  BSYNC B1 ;  /* 0x0000000000017941 */ /* 0x000fea0003800000 */
.L_x_49:
        /* <DEDUP_REMOVED lines=10> */
.L_x_52:
[----:B------:R-:W-:Y:S05]  /*2af0*/  BSYNC B1 ;  /* 0x0000000000017941 */ /* 0x000fea0003800000 */
.L_x_51:
[----:B0----5:R-:W-:Y:S01]  /*2b00*/  HADD2.F32 R2, -RZ, R19.H0_H0 ;  /* 0x20000013ff027230 */ /* 0x021fe20000004100 */
        /* <DEDUP_REMOVED lines=9> */
.L_x_54:
[----:B------:R-:W-:Y:S05]  /*2ba0*/  BSYNC B1 ;  /* 0x0000000000017941 */ /* 0x000fea0003800000 */
.L_x_53:
        /* <DEDUP_REMOVED lines=9> */
.L_x_56:
[----:B------:R-:W-:Y:S05]  /*2c40*/  BSYNC B1 ;  /* 0x0000000000017941 */ /* 0x000fea0003800000 */
.L_x_55:
        /* <DEDUP_REMOVED lines=9> */
.L_x_58:
[----:B------:R-:W-:Y:S05]  /*2ce0*/  BSYNC B1 ;  /* 0x0000000000017941 */ /* 0x000fea0003800000 */
.L_x_57:
        /* <DEDUP_REMOVED lines=10> */
.L_x_60:
[----:B------:R-:W-:Y:S05]  /*2d90*/  BSYNC B1 ;  /* 0x0000000000017941 */ /* 0x000fea0003800000 */
.L_x_59:
        /* <DEDUP_REMOVED lines=10> */
.L_x_62:
[----:B------:R-:W-:Y:S05]  /*2e40*/  BSYNC B1 ;  /* 0x0000000000017941 */ /* 0x000fea0003800000 */
.L_x_61:
        /* <DEDUP_REMOVED lines=9> */
.L_x_64:
[----:B------:R-:W-:Y:S05]  /*2ee0*/  BSYNC B1 ;  /* 0x0000000000017941 */ /* 0x000fea0003800000 */
.L_x_63:
        /* <DEDUP_REMOVED lines=9> */
.L_x_66:
[----:B------:R-:W-:Y:S05]  /*2f80*/  BSYNC B1 ;  /* 0x0000000000017941 */ /* 0x000fea0003800000 */
.L_x_65:
        /* <DEDUP_REMOVED lines=10> */
.L_x_68:
[----:B------:R-:W-:Y:S05]  /*3030*/  BSYNC B1 ;  /* 0x0000000000017941 */ /* 0x000fea0003800000 */
.L_x_67:
        /* <DEDUP_REMOVED lines=10> */
.L_x_70:
[----:B------:R-:W-:Y:S05]  /*30e0*/  BSYNC B1 ;  /* 0x0000000000017941 */ /* 0x000fea0003800000 */
.L_x_69:
        /* <DEDUP_REMOVED lines=9> */
.L_x_72:
[----:B------:R-:W-:Y:S05]  /*3180*/  BSYNC B1 ;  /* 0x0000000000017941 */ /* 0x000fea0003800000 */
.L_x_71:
        /* <DEDUP_REMOVED lines=9> */
.L_x_74:
[----:B------:R-:W-:Y:S05]  /*3220*/  BSYNC B1 ;  /* 0x0000000000017941 */ /* 0x000fea0003800000 */
.L_x_73:
        /* <DEDUP_REMOVED lines=10> */
.L_x_76:
[----:B------:R-:W-:Y:S05]  /*32d0*/  BSYNC B1 ;  /* 0x0000000000017941 */ /* 0x000fea0003800000 */
.L_x_75:
        /* <DEDUP_REMOVED lines=10> */
.L_x_78:
[----:B------:R-:W-:Y:S05]  /*3380*/  BSYNC B1 ;  /* 0x0000000000017941 */ /* 0x000fea0003800000 */
.L_x_77:
        /* <DEDUP_REMOVED lines=9> */
.L_x_80:
[----:B------:R-:W-:Y:S05]  /*3420*/  BSYNC B1 ;  /* 0x0000000000017941 */ /* 0x000fea0003800000 */
.L_x_79:
        /* <DEDUP_REMOVED lines=9> */
.L_x_82:
[----:B------:R-:W-:Y:S05]  /*34c0*/  BSYNC B1 ;  /* 0x0000000000017941 */ /* 0x000fea0003800000 */
.L_x_81:
        /* <DEDUP_REMOVED lines=10> */
.L_x_84:
[----:B------:R-:W-:Y:S05]  /*3570*/  BSYNC B1 ;  /* 0x0000000000017941 */ /* 0x000fea0003800000 */
.L_x_83:
        /* <DEDUP_REMOVED lines=10> */
.L_x_86:
[----:B------:R-:W-:Y:S05]  /*3620*/  BSYNC B1 ;  /* 0x0000000000017941 */ /* 0x000fea0003800000 */
.L_x_85:
        /* <DEDUP_REMOVED lines=9> */
.L_x_88:
[----:B------:R-:W-:Y:S05]  /*36c0*/  BSYNC B1 ;  /* 0x0000000000017941 */ /* 0x000fea0003800000 */
.L_x_87:
        /* <DEDUP_REMOVED lines=9> */
.L_x_90:
[----:B------:R-:W-:Y:S05]  /*3760*/  BSYNC B1 ;  /* 0x0000000000017941 */ /* 0x000fea0003800000 */
.L_x_89:
        /* <DEDUP_REMOVED lines=10> */
.L_x_92:
[----:B------:R-:W-:Y:S05]  /*3810*/  BSYNC B1 ;  /* 0x0000000000017941 */ /* 0x000fea0003800000 */
.L_x_91:
        /* <DEDUP_REMOVED lines=10> */
.L_x_94:
[----:B------:R-:W-:Y:S05]  /*38c0*/  BSYNC B1 ;  /* 0x0000000000017941 */ /* 0x000fea0003800000 */
.L_x_93:
        /* <DEDUP_REMOVED lines=9> */
.L_x_96:
[----:B------:R-:W-:Y:S05]  /*3960*/  BSYNC B1 ;  /* 0x0000000000017941 */ /* 0x000fea0003800000 */
.L_x_95:
        /* <DEDUP_REMOVED lines=9> */
.L_x_98:
[----:B------:R-:W-:Y:S05]  /*3a00*/  BSYNC B1 ;  /* 0x0000000000017941 */ /* 0x000fea0003800000 */
.L_x_97:
        /* <DEDUP_REMOVED lines=10> */
.L_x_100:
[----:B------:R-:W-:Y:S05]  /*3ab0*/  BSYNC B1 ;  /* 0x0000000000017941 */ /* 0x000fea0003800000 */
.L_x_99:
        /* <DEDUP_REMOVED lines=10> */
.L_x_102:
[----:B------:R-:W-:Y:S05]  /*3b60*/  BSYNC B1 ;  /* 0x0000000000017941 */ /* 0x000fea0003800000 */
.L_x_101:
        /* <DEDUP_REMOVED lines=9> */
.L_x_104:
[----:B------:R-:W-:Y:S05]  /*3c00*/  BSYNC B1 ;  /* 0x0000000000017941 */ /* 0x000fea0003800000 */
.L_x_103:
        /* <DEDUP_REMOVED lines=9> */
.L_x_106:
[----:B------:R-:W-:Y:S05]  /*3ca0*/  BSYNC B1 ;  /* 0x0000000000017941 */ /* 0x000fea0003800000 */
.L_x_105:
        /* <DEDUP_REMOVED lines=10> */
.L_x_108:
[----:B------:R-:W-:Y:S05]  /*3d50*/  BSYNC B1 ;  /* 0x0000000000017941 */ /* 0x000fea0003800000 */
.L_x_107:
        /* <DEDUP_REMOVED lines=10> */
.L_x_110:
[----:B------:R-:W-:Y:S05]  /*3e00*/  BSYNC B1 ;  /* 0x0000000000017941 */ /* 0x000fea0003800000 */
.L_x_109:
        /* <DEDUP_REMOVED lines=9> */
.L_x_112:
[----:B------:R-:W-:Y:S05]  /*3ea0*/  BSYNC B1 ;  /* 0x0000000000017941 */ /* 0x000fea0003800000 */
.L_x_111:
        /* <DEDUP_REMOVED lines=9> */
.L_x_114:
[----:B------:R-:W-:Y:S05]  /*3f40*/  BSYNC B1 ;  /* 0x0000000000017941 */ /* 0x000fea0003800000 */
.L_x_113:
        /* <DEDUP_REMOVED lines=10> */
.L_x_116:
[----:B------:R-:W-:Y:S05]  /*3ff0*/  BSYNC B1 ;  /* 0x0000000000017941 */ /* 0x000fea0003800000 */
.L_x_115:
        /* <DEDUP_REMOVED lines=10> */
.L_x_118:
[----:B------:R-:W-:Y:S05]  /*40a0*/  BSYNC B1 ;  /* 0x0000000000017941 */ /* 0x000fea0003800000 */
.L_x_117:
        /* <DEDUP_REMOVED lines=9> */
.L_x_120:
[----:B------:R-:W-:Y:S05]  /*4140*/  BSYNC B1 ;  /* 0x0000000000017941 */ /* 0x000fea0003800000 */
.L_x_119:
        /* <DEDUP_REMOVED lines=9> */
.L_x_122:
[----:B------:R-:W-:Y:S05]  /*41e0*/  BSYNC B1 ;  /* 0x0000000000017941 */ /* 0x000fea0003800000 */
.L_x_121:
        /* <DEDUP_REMOVED lines=10> */
.L_x_124:
[----:B------:R-:W-:Y:S05]  /*4290*/  BSYNC B1 ;  /* 0x0000000000017941 */ /* 0x000fea0003800000 */
.L_x_123:
        /* <DEDUP_REMOVED lines=10> */
.L_x_126:
[----:B------:R-:W-:Y:S05]  /*4340*/  BSYNC B1 ;  /* 0x0000000000017941 */ /* 0x000fea0003800000 */
.L_x_125:
        /* <DEDUP_REMOVED lines=9> */
.L_x_128:
[----:B------:R-:W-:Y:S05]  /*43e0*/  BSYNC B1 ;  /* 0x0000000000017941 */ /* 0x000fea0003800000 */
.L_x_127:
        /* <DEDUP_REMOVED lines=9> */
.L_x_130:
[----:B------:R-:W-:Y:S05]  /*4480*/  BSYNC B1 ;  /* 0x0000000000017941 */ /* 0x000fea0003800000 */
.L_x_129:
        /* <DEDUP_REMOVED lines=10> */
.L_x_132:
[----:B------:R-:W-:Y:S05]  /*4530*/  BSYNC B1 ;  /* 0x0000000000017941 */ /* 0x000fea0003800000 */
.L_x_131:
        /* <DEDUP_REMOVED lines=10> */
.L_x_134:
[----:B------:R-:W-:Y:S05]  /*45e0*/  BSYNC B1 ;  /* 0x0000000000017941 */ /* 0x000fea0003800000 */
.L_x_133:
        /* <DEDUP_REMOVED lines=9> */
.L_x_136:
[----:B------:R-:W-:Y:S05]  /*4680*/  BSYNC B1 ;  /* 0x0000000000017941 */ /* 0x000fea0003800000 */
.L_x_135:
        /* <DEDUP_REMOVED lines=9> */
.L_x_138:
[----:B------:R-:W-:Y:S05]  /*4720*/  BSYNC B1 ;  /* 0x0000000000017941 */ /* 0x000fea0003800000 */
.L_x_137:
        /* <DEDUP_REMOVED lines=10> */
.L_x_140:
[----:B------:R-:W-:Y:S05]  /*47d0*/  BSYNC B1 ;  /* 0x0000000000017941 */ /* 0x000fea0003800000 */
.L_x_139:
        /* <DEDUP_REMOVED lines=10> */
.L_x_142:
[----:B------:R-:W-:Y:S05]  /*4880*/  BSYNC B1 ;  /* 0x0000000000017941 */ /* 0x000fea0003800000 */
.L_x_141:
        /* <DEDUP_REMOVED lines=9> */
.L_x_144:
[----:B------:R-:W-:Y:S05]  /*4920*/  BSYNC B1 ;  /* 0x0000000000017941 */ /* 0x000fea0003800000 */
.L_x_143:
        /* <DEDUP_REMOVED lines=9> */
.L_x_146:
[----:B------:R-:W-:Y:S05]  /*49c0*/  BSYNC B1 ;  /* 0x0000000000017941 */ /* 0x000fea0003800000 */
.L_x_145:
        /* <DEDUP_REMOVED lines=10> */
.L_x_148:
[----:B------:R-:W-:Y:S05]  /*4a70*/  BSYNC B1 ;  /* 0x0000000000017941 */ /* 0x000fea0003800000 */
.L_x_147:
        /* <DEDUP_REMOVED lines=10> */
.L_x_150:
[----:B------:R-:W-:Y:S05]  /*4b20*/  BSYNC B1 ;  /* 0x0000000000017941 */ /* 0x000fea0003800000 */
.L_x_149:
        /* <DEDUP_REMOVED lines=9> */
.L_x_152:
[----:B------:R-:W-:Y:S05]  /*4bc0*/  BSYNC B1 ;  /* 0x0000000000017941 */ /* 0x000fea0003800000 */
.L_x_151:
        /* <DEDUP_REMOVED lines=9> */
.L_x_154:
[----:B------:R-:W-:Y:S05]  /*4c60*/  BSYNC B1 ;  /* 0x0000000000017941 */ /* 0x000fea0003800000 */
.L_x_153:
        /* <DEDUP_REMOVED lines=10> */
.L_x_156:
[----:B------:R-:W-:Y:S05]  /*4d10*/  BSYNC B1 ;  /* 0x0000000000017941 */ /* 0x000fea0003800000 */
.L_x_155:
        /* <DEDUP_REMOVED lines=10> */
.L_x_158:
[----:B------:R-:W-:Y:S05]  /*4dc0*/  BSYNC B1 ;  /* 0x0000000000017941 */ /* 0x000fea0003800000 */
.L_x_157:
        /* <DEDUP_REMOVED lines=9> */
.L_x_160:
[----:B------:R-:W-:Y:S05]  /*4e60*/  BSYNC B1 ;  /* 0x0000000000017941 */ /* 0x000fea0003800000 */
.L_x_159:
        /* <DEDUP_REMOVED lines=9> */
.L_x_162:
[----:B------:R-:W-:Y:S05]  /*4f00*/  BSYNC B1 ;  /* 0x0000000000017941 */ /* 0x000fea0003800000 */
.L_x_161:
        /* <DEDUP_REMOVED lines=10> */
.L_x_164:
[----:B------:R-:W-:Y:S05]  /*4fb0*/  BSYNC B1 ;  /* 0x0000000000017941 */ /* 0x000fea0003800000 */
.L_x_163:
        /* <DEDUP_REMOVED lines=10> */
.L_x_166:
[----:B------:R-:W-:Y:S05]  /*5060*/  BSYNC B1 ;  /* 0x0000000000017941 */ /* 0x000fea0003800000 */
.L_x_165:
        /* <DEDUP_REMOVED lines=9> */
.L_x_168:
[----:B------:R-:W-:Y:S05]  /*5100*/  BSYNC B1 ;  /* 0x0000000000017941 */ /* 0x000fea0003800000 */
.L_x_167:
        /* <DEDUP_REMOVED lines=9> */
.L_x_170:
[----:B------:R-:W-:Y:S05]  /*51a0*/  BSYNC B1 ;  /* 0x0000000000017941 */ /* 0x000fea0003800000 */
.L_x_169:
        /* <DEDUP_REMOVED lines=10> */
.L_x_172:
[----:B------:R-:W-:Y:S05]  /*5250*/  BSYNC B1 ;  /* 0x0000000000017941 */ /* 0x000fea0003800000 */
.L_x_171:
        /* <DEDUP_REMOVED lines=10> */
.L_x_174:
[----:B------:R-:W-:Y:S05]  /*5300*/  BSYNC B1 ;  /* 0x0000000000017941 */ /* 0x000fea0003800000 */
.L_x_173:
        /* <DEDUP_REMOVED lines=9> */
.L_x_176:
[----:B------:R-:W-:Y:S05]  /*53a0*/  BSYNC B1 ;  /* 0x0000000000017941 */ /* 0x000fea0003800000 */
.L_x_175:
        /* <DEDUP_REMOVED lines=9> */
.L_x_178:
[----:B------:R-:W-:Y:S05]  /*5440*/  BSYNC B1 ;  /* 0x0000000000017941 */ /* 0x000fea0003800000 */
.L_x_177:
        /* <DEDUP_REMOVED lines=10> */
.L_x_180:
[----:B------:R-:W-:Y:S05]  /*54f0*/  BSYNC B1 ;  /* 0x0000000000017941 */ /* 0x000fea0003800000 */
.L_x_179:
        /* <DEDUP_REMOVED lines=10> */
.L_x_182:
[----:B------:R-:W-:Y:S05]  /*55a0*/  BSYNC B1 ;  /* 0x0000000000017941 */ /* 0x000fea0003800000 */
.L_x_181:
        /* <DEDUP_REMOVED lines=9> */
.L_x_184:
[----:B------:R-:W-:Y:S05]  /*5640*/  BSYNC B1 ;  /* 0x0000000000017941 */ /* 0x000fea0003800000 */
.L_x_183:
        /* <DEDUP_REMOVED lines=9> */
.L_x_186:
[----:B------:R-:W-:Y:S05]  /*56e0*/  BSYNC B1 ;  /* 0x0000000000017941 */ /* 0x000fea0003800000 */
.L_x_185:
        /* <DEDUP_REMOVED lines=10> */
.L_x_188:
[----:B------:R-:W-:Y:S05]  /*5790*/  BSYNC B1 ;  /* 0x0000000000017941 */ /* 0x000fea0003800000 */
.L_x_187:
        /* <DEDUP_REMOVED lines=10> */
.L_x_190:
[----:B------:R-:W-:Y:S05]  /*5840*/  BSYNC B1 ;  /* 0x0000000000017941 */ /* 0x000fea0003800000 */
.L_x_189:
        /* <DEDUP_REMOVED lines=9> */
.L_x_192:
[----:B------:R-:W-:Y:S05]  /*58e0*/  BSYNC B1 ;  /* 0x0000000000017941 */ /* 0x000fea0003800000 */
.L_x_191:
        /* <DEDUP_REMOVED lines=9> */
.L_x_194:
[----:B------:R-:W-:Y:S05]  /*5980*/  BSYNC B1 ;  /* 0x0000000000017941 */ /* 0x000fea0003800000 */
.L_x_193:
        /* <DEDUP_REMOVED lines=10> */
.L_x_196:
[----:B------:R-:W-:Y:S05]  /*5a30*/  BSYNC B1 ;  /* 0x0000000000017941 */ /* 0x000fea0003800000 */
.L_x_195:
        /* <DEDUP_REMOVED lines=10> */
.L_x_198:
[----:B------:R-:W-:Y:S05]  /*5ae0*/  BSYNC B1 ;  /* 0x0000000000017941 */ /* 0x000fea0003800000 */
.L_x_197:
        /* <DEDUP_REMOVED lines=9> */
.L_x_200:
[----:B------:R-:W-:Y:S05]  /*5b80*/  BSYNC B1 ;  /* 0x0000000000017941 */ /* 0x000fea0003800000 */
.L_x_199:
        /* <DEDUP_REMOVED lines=9> */
.L_x_202:
[----:B------:R-:W-:Y:S05]  /*5c20*/  BSYNC B1 ;  /* 0x0000000000017941 */ /* 0x000fea0003800000 */
.L_x_201:
        /* <DEDUP_REMOVED lines=10> */
.L_x_204:
[----:B------:R-:W-:Y:S05]  /*5cd0*/  BSYNC B1 ;  /* 0x0000000000017941 */ /* 0x000fea0003800000 */
.L_x_203:
        /* <DEDUP_REMOVED lines=10> */
.L_x_206:
[----:B------:R-:W-:Y:S05]  /*5d80*/  BSYNC B1 ;  /* 0x0000000000017941 */ /* 0x000fea0003800000 */
.L_x_205:
        /* <DEDUP_REMOVED lines=9> */
.L_x_208:
[----:B------:R-:W-:Y:S05]  /*5e20*/  BSYNC B1 ;  /* 0x0000000000017941 */ /* 0x000fea0003800000 */
.L_x_207:
        /* <DEDUP_REMOVED lines=9> */
.L_x_210:
[----:B------:R-:W-:Y:S05]  /*5ec0*/  BSYNC B1 ;  /* 0x0000000000017941 */ /* 0x000fea0003800000 */
.L_x_209:
        /* <DEDUP_REMOVED lines=10> */
.L_x_212:
[----:B------:R-:W-:Y:S05]  /*5f70*/  BSYNC B1 ;  /* 0x0000000000017941 */ /* 0x000fea0003800000 */
.L_x_211:
        /* <DEDUP_REMOVED lines=10> */
.L_x_214:
[----:B------:R-:W-:Y:S05]  /*6020*/  BSYNC B1 ;  /* 0x0000000000017941 */ /* 0x000fea0003800000 */
.L_x_213:
        /* <DEDUP_REMOVED lines=9> */
.L_x_216:
[----:B------:R-:W-:Y:S05]  /*60c0*/  BSYNC B1 ;  /* 0x0000000000017941 */ /* 0x000fea0003800000 */
.L_x_215:
        /* <DEDUP_REMOVED lines=9> */
.L_x_218:
[----:B------:R-:W-:Y:S05]  /*6160*/  BSYNC B1 ;  /* 0x0000000000017941 */ /* 0x000fea0003800000 */
.L_x_217:
        /* <DEDUP_REMOVED lines=10> */
.L_x_220:
[----:B------:R-:W-:Y:S05]  /*6210*/  BSYNC B1 ;  /* 0x0000000000017941 */ /* 0x000fea0003800000 */
.L_x_219:
        /* <DEDUP_REMOVED lines=10> */
.L_x_222:
[----:B------:R-:W-:Y:S05]  /*62c0*/  BSYNC B1 ;  /* 0x0000000000017941 */ /* 0x000fea0003800000 */
.L_x_221:
        /* <DEDUP_REMOVED lines=9> */
.L_x_224:
[----:B------:R-:W-:Y:S05]  /*6360*/  BSYNC B1 ;  /* 0x0000000000017941 */ /* 0x000fea0003800000 */
.L_x_223:
        /* <DEDUP_REMOVED lines=9> */
.L_x_226:
[----:B------:R-:W-:Y:S05]  /*6400*/  BSYNC B1 ;  /* 0x0000000000017941 */ /* 0x000fea0003800000 */
.L_x_225:
        /* <DEDUP_REMOVED lines=10> */
.L_x_228:
[----:B------:R-:W-:Y:S05]  /*64b0*/  BSYNC B1 ;  /* 0x0000000000017941 */ /* 0x000fea0003800000 */
.L_x_227:
        /* <DEDUP_REMOVED lines=10> */
.L_x_230:
[----:B------:R-:W-:Y:S05]  /*6560*/  BSYNC B1 ;  /* 0x0000000000017941 */ /* 0x000fea0003800000 */
.L_x_229:
        /* <DEDUP_REMOVED lines=9> */
.L_x_232:
[----:B------:R-:W-:Y:S05]  /*6600*/  BSYNC B1 ;  /* 0x0000000000017941 */ /* 0x000fea0003800000 */
.L_x_231:
        /* <DEDUP_REMOVED lines=9> */
.L_x_234:
[----:B------:R-:W-:Y:S05]  /*66a0*/  BSYNC B1 ;  /* 0x0000000000017941 */ /* 0x000fea0003800000 */
.L_x_233:
        /* <DEDUP_REMOVED lines=10> */
.L_x_236:
[----:B------:R-:W-:Y:S05]  /*6750*/  BSYNC B1 ;  /* 0x0000000000017941 */ /* 0x000fea0003800000 */
.L_x_235:
        /* <DEDUP_REMOVED lines=10> */
.L_x_238:
[----:B------:R-:W-:Y:S05]  /*6800*/  BSYNC B1 ;  /* 0x0000000000017941 */ /* 0x000fea0003800000 */
.L_x_237:
        /* <DEDUP_REMOVED lines=9> */
.L_x_240:
[----:B------:R-:W-:Y:S05]  /*68a0*/  BSYNC B1 ;  /* 0x0000000000017941 */ /* 0x000fea0003800000 */
.L_x_239:
        /* <DEDUP_REMOVED lines=9> */
.L_x_242:
[----:B------:R-:W-:Y:S05]  /*6940*/  BSYNC B1 ;  /* 0x0000000000017941 */ /* 0x000fea0003800000 */
.L_x_241:
        /* <DEDUP_REMOVED lines=10> */
.L_x_244:
[----:B------:R-:W-:Y:S05]  /*69f0*/  BSYNC B1 ;  /* 0x0000000000017941 */ /* 0x000fea0003800000 */
.L_x_243:
        /* <DEDUP_REMOVED lines=10> */
.L_x_246:
[----:B------:R-:W-:Y:S05]  /*6aa0*/  BSYNC B1 ;  /* 0x0000000000017941 */ /* 0x000fea0003800000 */
.L_x_245:
        /* <DEDUP_REMOVED lines=9> */
.L_x_248:
[----:B------:R-:W-:Y:S05]  /*6b40*/  BSYNC B1 ;  /* 0x0000000000017941 */ /* 0x000fea0003800000 */
.L_x_247:
        /* <DEDUP_REMOVED lines=9> */
.L_x_250:
[----:B------:R-:W-:Y:S05]  /*6be0*/  BSYNC B1 ;  /* 0x0000000000017941 */ /* 0x000fea0003800000 */
.L_x_249:
        /* <DEDUP_REMOVED lines=10> */
.L_x_252:
[----:B------:R-:W-:Y:S05]  /*6c90*/  BSYNC B1 ;  /* 0x0000000000017941 */ /* 0x000fea0003800000 */
.L_x_251:
        /* <DEDUP_REMOVED lines=10> */
.L_x_254:
[----:B------:R-:W-:Y:S05]  /*6d40*/  BSYNC B1 ;  /* 0x0000000000017941 */ /* 0x000fea0003800000 */
.L_x_253:
        /* <DEDUP_REMOVED lines=9> */
.L_x_256:
[----:B------:R-:W-:Y:S05]  /*6de0*/  BSYNC B1 ;  /* 0x0000000000017941 */ /* 0x000fea0003800000 */
.L_x_255:
        /* <DEDUP_REMOVED lines=9> */
.L_x_258:
[----:B------:R-:W-:Y:S05]  /*6e80*/  BSYNC B1 ;  /* 0x0000000000017941 */ /* 0x000fea0003800000 */
.L_x_257:
        /* <DEDUP_REMOVED lines=10> */
.L_x_260:
[----:B------:R-:W-:Y:S05]  /*6f30*/  BSYNC B1 ;  /* 0x0000000000017941 */ /* 0x000fea0003800000 */
.L_x_259:
        /* <DEDUP_REMOVED lines=10> */
.L_x_262:
[----:B------:R-:W-:Y:S05]  /*6fe0*/  BSYNC B1 ;  /* 0x0000000000017941 */ /* 0x000fea0003800000 */
.L_x_261:
        /* <DEDUP_REMOVED lines=9> */
.L_x_264:
[----:B------:R-:W-:Y:S05]  /*7080*/  BSYNC B1 ;  /* 0x0000000000017941 */ /* 0x000fea0003800000 */
.L_x_263:
        /* <DEDUP_REMOVED lines=9> */
.L_x_266:
[----:B------:R-:W-:Y:S05]  /*7120*/  BSYNC B1 ;  /* 0x0000000000017941 */ /* 0x000fea0003800000 */
.L_x_265:
        /* <DEDUP_REMOVED lines=10> */
.L_x_268:
[----:B------:R-:W-:Y:S05]  /*71d0*/  BSYNC B1 ;  /* 0x0000000000017941 */ /* 0x000fea0003800000 */
.L_x_267:
        /* <DEDUP_REMOVED lines=10> */
.L_x_270:
[----:B------:R-:W-:Y:S05]  /*7280*/  BSYNC B1 ;  /* 0x0000000000017941 */ /* 0x000fea0003800000 */
.L_x_269:
        /* <DEDUP_REMOVED lines=9> */
.L_x_272:
[----:B------:R-:W-:Y:S05]  /*7320*/  BSYNC B1 ;  /* 0x0000000000017941 */ /* 0x000fea0003800000 */
.L_x_271:
        /* <DEDUP_REMOVED lines=9> */
.L_x_274:
[----:B------:R-:W-:Y:S05]  /*73c0*/  BSYNC B1 ;  /* 0x0000000000017941 */ /* 0x000fea0003800000 */
.L_x_273:
        /* <DEDUP_REMOVED lines=10> */
.L_x_276:
[----:B------:R-:W-:Y:S05]  /*7470*/  BSYNC B1 ;  /* 0x0000000000017941 */ /* 0x000fea0003800000 */
.L_x_275:
        /* <DEDUP_REMOVED lines=10> */
.L_x_278:
[----:B------:R-:W-:Y:S05]  /*7520*/  BSYNC B1 ;  /* 0x0000000000017941 */ /* 0x000fea0003800000 */
.L_x_277:
        /* <DEDUP_REMOVED lines=9> */
.L_x_280:
[----:B------:R-:W-:Y:S05]  /*75c0*/  BSYNC B1 ;  /* 0x0000000000017941 */ /* 0x000fea0003800000 */
.L_x_279:
        /* <DEDUP_REMOVED lines=9> */
.L_x_282:
[----:B------:R-:W-:Y:S05]  /*7660*/  BSYNC B1 ;  /* 0x0000000000017941 */ /* 0x000fea0003800000 */
.L_x_281:
        /* <DEDUP_REMOVED lines=10> */
.L_x_284:
[----:B------:R-:W-:Y:S05]  /*7710*/  BSYNC B1 ;  /* 0x0000000000017941 */ /* 0x000fea0003800000 */
.L_x_283:
        /* <DEDUP_REMOVED lines=10> */
.L_x_286:
[----:B------:R-:W-:Y:S05]  /*77c0*/  BSYNC B1 ;  /* 0x0000000000017941 */ /* 0x000fea0003800000 */
.L_x_285:
        /* <DEDUP_REMOVED lines=9> */
.L_x_288:
[----:B------:R-:W-:Y:S05]  /*7860*/  BSYNC B1 ;  /* 0x0000000000017941 */ /* 0x000fea0003800000 */
.L_x_287:
[----:B0----5:R-:W-:Y:S01]  /*7870*/  HADD2.F32 R0, -RZ, R19.H0_H0 ;  /* 0x20000013ff007230 */ /* 0x021fe20000004100 */
[----:B------:R-:W-:Y:S01]  /*7880*/  ISETP.GT.AND P0, PT, R3, 0x8, P0 ;  /* 0x000000080300780c */ /* 0x000fe20000704270 */
[----:B------:R-:W-:Y:S01]  /*7890*/  @P1 IMAD.MOV.U32 R4, RZ, RZ, R10 ;  /* 0x000000ffff041224 */ /* 0x000fe200078e000a */
[----:B------:R-:W-:Y:S02]  /*78a0*/  BSSY B1, `(.L_x_289) ;  /* 0x0000009000017945 */ /* 0x000fe40003800000 */
[----:B------:R-:W-:-:S04]  /*78b0*/  FMUL R5, R0, R155 ;  /* 0x0000009b00057220 */ /* 0x000fc80000400000 */
[----:B------:R-:W-:-:S05]  /*78c0*/  FFMA R5, R150, R154, R5 ;  /* 0x0000009a96057223 */ /* 0x000fca0000000005 */
[----:B------:R-:W-:-:S04]  /*78d0*/  F2FP.F16.F32.PACK_AB R5, RZ, R5 ;  /* 0x00000005ff05723e */ /* 0x000fc800000000ff */
[----:B------:R-:W-:Y:S01]  /*78e0*/  PRMT R2, R5, 0x7610, R2 ;  /* 0x0000761005027816 */ /* 0x000fe20000000002 */
[----:B------:R-:W-:-:S05]  /*78f0*/  @P1 IMAD.MOV.U32 R5, RZ, RZ, R11 ;  /* 0x000000ffff051224 */ /* 0x000fca00078e000b */
[----:B------:R0:W-:Y:S01]  /*7900*/  @P1 STG.E.U16 desc[UR36][R4.64+0x1f0], R2 ;  /* 0x0001f00204001986 */ /* 0x0001e2000c101524 */
[----:B------:R-:W-:Y:S05]  /*7910*/  @!P0 BRA `(.L_x_290) ;  /* 0x0000000000048947 */ /* 0x000fea0003800000 */
[----:B------:R0:W5:Y:S02]  /*7920*/  LDG.E.LTC128B.U16 R19, desc[UR36][R8.64+0x1f2] ;  /* 0x0001f22408137981 */ /* 0x000164000c1e1520 */
.L_x_290:
[----:B------:R-:W-:Y:S05]  /*7930*/  BSYNC B1 ;  /* 0x0000000000017941 */ /* 0x000fea0003800000 */
.L_x_289:
[----:B------:R-:W-:Y:S05]  /*7940*/  @!P0 BRA `(.L_x_291) ;  /* 0x0000002400488947 */ /* 0x000fea0003800000 */
[----:B-----5:R-:W-:-:S05]  /*7950*/  HADD2.F32 R0, -RZ, R19.H0_H0 ;  /* 0x20000013ff007230 */ /* 0x020fca0000004100 */
[----:B------:R-:W-:-:S04]  /*7960*/  FMUL R0, R0, R155 ;  /* 0x0000009b00007220 */ /* 0x000fc80000400000 */
[----:B------:R-:W-:-:S05]  /*7970*/  FFMA R0, R151, R154, R0 ;  /* 0x0000009a97007223 */ /* 0x000fca0000000000 */
[----:B------:R-:W-:-:S05]  /*7980*/  F2FP.F16.F32.PACK_AB R0, RZ, R0 ;  /* 0x00000000ff00723e */ /* 0x000fca00000000ff */
[----:B------:R0:W-:Y:S01]  /*7990*/  STG.E.U16 desc[UR36][R10.64+0x1f2], R0 ;  /* 0x0001f2000a007986 */ /* 0x0001e2000c101524 */
[----:B------:R-:W-:Y:S05]  /*79a0*/  BRA `(.L_x_291) ;  /* 0x0000002400307947 */ /* 0x000fea0003800000 */
.L_x_38:
[----:B------:R-:W-:Y:S01]  /*79b0*/  ISETP.GT.AND P0, PT, R0, 0x1, PT ;  /* 0x000000010000780c */ /* 0x000fe20003f04270 */
[----:B------:R-:W-:Y:S01]  /*79c0*/  ULDC.64 UR4, c[0x0][0x5c0] ;  /* 0x0001700000047ab9 */ /* 0x000fe20000000a00 */
[-C--:B------:R-:W-:Y:S01]  /*79d0*/  FMUL R24, R24, R154.reuse ;  /* 0x0000009a18187220 */ /* 0x080fe20000400000 */
[-C--:B------:R-:W-:Y:S01]  /*79e0*/  FMUL R25, R25, R154.reuse ;  /* 0x0000009a19197220 */ /* 0x080fe20000400000 */
[----:B------:R-:W-:Y:S01]  /*79f0*/  ISETP.GT.AND P3, PT, R3, RZ, P0 ;  /* 0x000000ff0300720c */ /* 0x000fe20000764270 */
[-C--:B------:R-:W-:Y:S01]  /*7a00*/  FMUL R26, R26, R154.reuse ;  /* 0x0000009a1a1a7220 */ /* 0x080fe20000400000 */
[----:B------:R-:W-:Y:S01]  /*7a10*/  LEA R4, P4, R6, UR4, 0x1 ;  /* 0x0000000406047c11 */ /* 0x000fe2000f8808ff */
[----:B------:R-:W-:Y:S01]  /*7a20*/  FMUL R27, R27, R154 ;  /* 0x0000009a1b1b7220 */ /* 0x000fe20000400000 */
[----:B------:R-:W-:Y:S01]  /*7a30*/  F2FP.F16.F32.PACK_AB R24, RZ, R24 ;  /* 0x00000018ff18723e */ /* 0x000fe200000000ff */
[-C--:B------:R-:W-:Y:S01]  /*7a40*/  FMUL R28, R28, R154.reuse ;  /* 0x0000009a1c1c7220 */ /* 0x080fe20000400000 */
[----:B------:R-:W-:Y:S01]  /*7a50*/  LEA.HI.X R5, R6, UR5, R179, 0x1, P4 ;  /* 0x0000000506057c11 */ /* 0x000fe2000a0f0cb3 */
[-C--:B------:R-:W-:Y:S01]  /*7a60*/  FMUL R29, R29, R154.reuse ;  /* 0x0000009a1d1d7220 */ /* 0x080fe20000400000 */
[----:B------:R-:W-:Y:S01]  /*7a70*/  F2FP.F16.F32.PACK_AB R25, RZ, R25 ;  /* 0x00000019ff19723e */ /* 0x000fe200000000ff */
[-C--:B------:R-:W-:Y:S01]  /*7a80*/  FMUL R30, R30, R154.reuse ;  /* 0x0000009a1e1e7220 */ /* 0x080fe20000400000 */
[----:B------:R-:W-:Y:S01]  /*7a90*/  SHF.L.U64.HI R11, R10, 0x4, R11 ;  /* 0x000000040a0b7819 */ /* 0x000fe2000001020b */
[----:B------:R-:W-:Y:S01]  /*7aa0*/  @P1 STG.E.U16 desc[UR36][R4.64], R24 ;  /* 0x0000001804001986 */ /* 0x000fe2000c101524 */
[----:B------:R-:W-:Y:S01]  /*7ab0*/  ISETP.GT.AND P1, PT, R0, 0x8, PT ;  /* 0x000000080000780c */ /* 0x000fe20003f24270 */
[----:B------:R-:W-:Y:S01]  /*7ac0*/  FMUL R31, R31, R154 ;  /* 0x0000009a1f1f7220 */ /* 0x000fe20000400000 */
[C---:B------:R-:W-:Y:S01]  /*7ad0*/  ISETP.GT.AND P4, PT, R3.reuse, 0x8, P0 ;  /* 0x000000080300780c */ /* 0x040fe20000784270 */
[----:B------:R-:W-:Y:S01]  /*7ae0*/  @P3 STG.E.U16 desc[UR36][R4.64+0x2], R25 ;  /* 0x0000021904003986 */ /* 0x000fe2000c101524 */
[----:B------:R-:W-:Y:S01]  /*7af0*/  LEA R6, P3, R10, R4, 0x4 ;  /* 0x000000040a067211 */ /* 0x000fe200078620ff */
[-C--:B------:R-:W-:Y:S01]  /*7b00*/  FMUL R32, R32, R154.reuse ;  /* 0x0000009a20207220 */ /* 0x080fe20000400000 */
[----:B------:R-:W-:Y:S01]  /*7b10*/  ISETP.GT.AND P2, PT, R3, 0x8, P2 ;  /* 0x000000080300780c */ /* 0x000fe20001744270 */
[-C--:B------:R-:W-:Y:S01]  /*7b20*/  FMUL R33, R33, R154.reuse ;  /* 0x0000009a21217220 */ /* 0x080fe20000400000 */
[----:B------:R-:W-:Y:S01]  /*7b30*/  ISETP.GT.AND P0, PT, R0, 0x9, PT ;  /* 0x000000090000780c */ /* 0x000fe20003f04270 */
[----:B------:R-:W-:Y:S01]  /*7b40*/  IMAD.X R7, R11, 0x1, R5, P3 ;  /* 0x000000010b077824 */ /* 0x000fe200018e0605 */
[C---:B------:R-:W-:Y:S01]  /*7b50*/  ISETP.GT.AND P5, PT, R3.reuse, RZ, P1 ;  /* 0x000000ff0300720c */ /* 0x040fe20000fa4270 */
[-C--:B------:R-:W-:Y:S01]  /*7b60*/  FMUL R34, R34, R154.reuse ;  /* 0x0000009a22227220 */ /* 0x080fe20000400000 */
[----:B------:R-:W-:Y:S01]  /*7b70*/  ISETP.GT.AND P3, PT, R3, RZ, P0 ;  /* 0x000000ff0300720c */ /* 0x000fe20000764270 */
[----:B------:R-:W-:Y:S01]  /*7b80*/  FMUL R35, R35, R154 ;  /* 0x0000009a23237220 */ /* 0x000fe20000400000 */
[----:B------:R-:W-:Y:S01]  /*7b90*/  F2FP.F16.F32.PACK_AB R26, RZ, R26 ;  /* 0x0000001aff1a723e */ /* 0x000fe200000000ff */
[-C--:B------:R-:W-:Y:S01]  /*7ba0*/  FMUL R36, R36, R154.reuse ;  /* 0x0000009a24247220 */ /* 0x080fe20000400000 */
[----:B------:R-:W-:Y:S01]  /*7bb0*/  F2FP.F16.F32.PACK_AB R27, RZ, R27 ;  /* 0x0000001bff1b723e */ /* 0x000fe200000000ff */
[----:B------:R-:W-:Y:S01]  /*7bc0*/  FMUL R37, R37, R154 ;  /* 0x0000009a25257220 */ /* 0x000fe20000400000 */
[----:B------:R-:W-:Y:S01]  /*7bd0*/  F2FP.F16.F32.PACK_AB R28, RZ, R28 ;  /* 0x0000001cff1c723e */ /* 0x000fe200000000ff */
[----:B------:R-:W-:Y:S01]  /*7be0*/  @P2 STG.E.U16 desc[UR36][R6.64], R26 ;  /* 0x0000001a06002986 */ /* 0x000fe2000c101524 */
[----:B------:R-:W-:Y:S01]  /*7bf0*/  F2FP.F16.F32.PACK_AB R29, RZ, R29 ;  /* 0x0000001dff1d723e */ /* 0x000fe200000000ff */
[-C--:B------:R-:W-:Y:S01]  /*7c00*/  FMUL R38, R38, R154.reuse ;  /* 0x0000009a26267220 */ /* 0x080fe20000400000 */
[----:B------:R-:W-:Y:S01]  /*7c10*/  ISETP.GT.AND P2, PT, R3, 0x8, P1 ;  /* 0x000000080300780c */ /* 0x000fe20000f44270 */
[----:B------:R-:W-:Y:S01]  /*7c20*/  @P4 STG.E.U16 desc[UR36][R6.64+0x2], R27 ;  /* 0x0000021b06004986 */ /* 0x000fe2000c101524 */
[----:B------:R-:W-:Y:S01]  /*7c30*/  ISETP.GT.AND P1, PT, R0, 0x10, PT ;  /* 0x000000100000780c */ /* 0x000fe20003f24270 */
[----:B------:R-:W-:Y:S01]  /*7c40*/  FMUL R39, R39, R154 ;  /* 0x0000009a27277220 */ /* 0x000fe20000400000 */
[----:B------:R-:W-:Y:S01]  /*7c50*/  F2FP.F16.F32.PACK_AB R30, RZ, R30 ;  /* 0x0000001eff1e723e */ /* 0x000fe200000000ff */
[----:B------:R-:W-:Y:S01]  /*7c60*/  @P5 STG.E.U16 desc[UR36][R4.64+0x10], R28 ;  /* 0x0000101c04005986 */ /* 0x000fe2000c101524 */
[C---:B------:R-:W-:Y:S01]  /*7c70*/  ISETP.GT.AND P4, PT, R3.reuse, RZ, P1 ;  /* 0x000000ff0300720c */ /* 0x040fe20000f84270 */
[-C--:B------:R-:W-:Y:S01]  /*7c80*/  FMUL R40, R40, R154.reuse ;  /* 0x0000009a28287220 */ /* 0x080fe20000400000 */
[----:B------:R-:W-:Y:S01]  /*7c90*/  F2FP.F16.F32.PACK_AB R31, RZ, R31 ;  /* 0x0000001fff1f723e */ /* 0x000fe200000000ff */
[----:B------:R-:W-:Y:S01]  /*7ca0*/  @P3 STG.E.U16 desc[UR36][R4.64+0x12], R29 ;  /* 0x0000121d04003986 */ /* 0x000fe2000c101524 */
[----:B------:R-:W-:Y:S01]  /*7cb0*/  ISETP.GT.AND P3, PT, R3, 0x8, P0 ;  /* 0x000000080300780c */ /* 0x000fe20000764270 */
[----:B------:R-:W-:Y:S01]  /*7cc0*/  FMUL R41, R41, R154 ;  /* 0x0000009a29297220 */ /* 0x000fe20000400000 */
[----:B------:R-:W-:Y:S01]  /*7cd0*/  ISETP.GT.AND P0, PT, R0, 0x11, PT ;  /* 0x000000110000780c */ /* 0x000fe20003f04270 */
[----:B------:R-:W-:Y:S01]  /*7ce0*/  @P2 STG.E.U16 desc[UR36][R6.64+0x10], R30 ;  /* 0x0000101e06002986 */ /* 0x000fe2000c101524 */
[----:B------:R-:W-:Y:S01]  /*7cf0*/  F2FP.F16.F32.PACK_AB R32, RZ, R32 ;  /* 0x00000020ff20723e */ /* 0x000fe200000000ff */
[-C--:B------:R-:W-:Y:S01]  /*7d00*/  FMUL R42, R42, R154.reuse ;  /* 0x0000009a2a2a7220 */ /* 0x080fe20000400000 */
[----:B------:R-:W-:Y:S01]  /*7d10*/  ISETP.GT.AND P5, PT, R3, RZ, P0 ;  /* 0x000000ff0300720c */ /* 0x000fe200007a4270 */
[-C--:B------:R-:W-:Y:S01]  /*7d20*/  FMUL R43, R43, R154.reuse ;  /* 0x0000009a2b2b7220 */ /* 0x080fe20000400000 */
[----:B------:R-:W-:Y:S01]  /*7d30*/  ISETP.GT.AND P2, PT, R3, 0x8, P1 ;  /* 0x000000080300780c */ /* 0x000fe20000f44270 */
[-C--:B------:R-:W-:Y:S01]  /*7d40*/  FMUL R44, R44, R154.reuse ;  /* 0x0000009a2c2c7220 */ /* 0x080fe20000400000 */
[----:B------:R-:W-:Y:S01]  /*7d50*/  ISETP.GT.AND P1, PT, R0, 0x18, PT ;  /* 0x000000180000780c */ /* 0x000fe20003f24270 */
[-C--:B------:R-:W-:Y:S01]  /*7d60*/  FMUL R45, R45, R154.reuse ;  /* 0x0000009a2d2d7220 */ /* 0x080fe20000400000 */
[----:B------:R-:W-:Y:S01]  /*7d70*/  F2FP.F16.F32.PACK_AB R33, RZ, R33 ;  /* 0x00000021ff21723e */ /* 0x000fe200000000ff */
[----:B------:R-:W-:Y:S01]  /*7d80*/  @P3 STG.E.U16 desc[UR36][R6.64+0x12], R31 ;  /* 0x0000121f06003986 */ /* 0x000fe2000c101524 */
[C---:B------:R-:W-:Y:S01]  /*7d90*/  ISETP.GT.AND P3, PT, R3.reuse, 0x8, P0 ;  /* 0x000000080300780c */ /* 0x040fe20000764270 */
[-C--:B------:R-:W-:Y:S01]  /*7da0*/  FMUL R46, R46, R154.reuse ;  /* 0x0000009a2e2e7220 */ /* 0x080fe20000400000 */
[----:B------:R-:W-:Y:S01]  /*7db0*/  ISETP.GT.AND P0, PT, R0, 0x19, PT ;  /* 0x000000190000780c */ /* 0x000fe20003f04270 */
[----:B------:R-:W-:Y:S01]  /*7dc0*/  @P4 STG.E.U16 desc[UR36][R4.64+0x20], R32 ;  /* 0x0000202004004986 */ /* 0x000fe2000c101524 */
[----:B------:R-:W-:Y:S01]  /*7dd0*/  ISETP.GT.AND P4, PT, R3, RZ, P1 ;  /* 0x000000ff0300720c */ /* 0x000fe20000f84270 */
[----:B------:R-:W-:Y:S01]  /*7de0*/  FMUL R47, R47, R154 ;  /* 0x0000009a2f2f7220 */ /* 0x000fe20000400000 */
[----:B------:R-:W-:Y:S01]  /*7df0*/  F2FP.F16.F32.PACK_AB R34, RZ, R34 ;  /* 0x00000022ff22723e */ /* 0x000fe200000000ff */
[----:B------:R-:W-:Y:S01]  /*7e00*/  @P5 STG.E.U16 desc[UR36][R4.64+0x22], R33 ;  /* 0x0000222104005986 */ /* 0x000fe2000c101524 */
[----:B------:R-:W-:Y:S01]  /*7e10*/  ISETP.GT.AND P5, PT, R3, RZ, P0 ;  /* 0x000000ff0300720c */ /* 0x000fe200007a4270 */
[----:B------:R-:W-:Y:S01]  /*7e20*/  FMUL R48, R48, R154 ;  /* 0x0000009a30307220 */ /* 0x000fe20000400000 */
[----:B------:R-:W-:Y:S01]  /*7e30*/  F2FP.F16.F32.PACK_AB R35, RZ, R35 ;  /* 0x00000023ff23723e */ /* 0x000fe200000000ff */
[----:B------:R-:W-:Y:S01]  /*7e40*/  @P2 STG.E.U16 desc[UR36][R6.64+0x20], R34 ;  /* 0x0000202206002986 */ /* 0x000fe2000c101524 */
[----:B------:R-:W-:Y:S01]  /*7e50*/  F2FP.F16.F32.PACK_AB R36, RZ, R36 ;  /* 0x00000024ff24723e */ /* 0x000fe200000000ff */
[-C--:B------:R-:W-:Y:S01]  /*7e60*/  FMUL R49, R49, R154.reuse ;  /* 0x0000009a31317220 */ /* 0x080fe20000400000 */
[C---:B------:R-:W-:Y:S01]  /*7e70*/  ISETP.GT.AND P2, PT, R3.reuse, 0x8, P1 ;  /* 0x000000080300780c */ /* 0x040fe20000f44270 */
[----:B------:R-:W-:Y:S01]  /*7e80*/  @P3 STG.E.U16 desc[UR36][R6.64+0x22], R35 ;  /* 0x0000222306003986 */ /* 0x000fe2000c101524 */
[----:B------:R-:W-:Y:S01]  /*7e90*/  ISETP.GT.AND P1, PT, R0, 0x20, PT ;  /* 0x000000200000780c */ /* 0x000fe20003f24270 */
[-C--:B------:R-:W-:Y:S01]  /*7ea0*/  FMUL R50, R50, R154.reuse ;  /* 0x0000009a32327220 */ /* 0x080fe20000400000 */
[----:B------:R-:W-:Y:S01]  /*7eb0*/  F2FP.F16.F32.PACK_AB R37, RZ, R37 ;  /* 0x00000025ff25723e */ /* 0x000fe200000000ff */
[----:B------:R-:W-:Y:S01]  /*7ec0*/  @P4 STG.E.U16 desc[UR36][R4.64+0x30], R36 ;  /* 0x0000302404004986 */ /* 0x000fe2000c101524 */
[----:B------:R-:W-:Y:S01]  /*7ed0*/  ISETP.GT.AND P3, PT, R3, 0x8, P0 ;  /* 0x000000080300780c */ /* 0x000fe20000764270 */
[-C--:B------:R-:W-:Y:S01]  /*7ee0*/  FMUL R51, R51, R154.reuse ;  /* 0x0000009a33337220 */ /* 0x080fe20000400000 */
[----:B------:R-:W-:Y:S01]  /*7ef0*/  ISETP.GT.AND P0, PT, R0, 0x21, PT ;  /* 0x000000210000780c */ /* 0x000fe20003f04270 */
[----:B------:R-:W-:Y:S01]  /*7f00*/  @P5 STG.E.U16 desc[UR36][R4.64+0x32], R37 ;  /* 0x0000322504005986 */ /* 0x000fe2000c101524 */
[----:B------:R-:W-:Y:S01]  /*7f10*/  ISETP.GT.AND P4, PT, R3, RZ, P1 ;  /* 0x000000ff0300720c */ /* 0x000fe20000f84270 */
[----:B------:R-:W-:Y:S01]  /*7f20*/  FMUL R52, R52, R154 ;  /* 0x0000009a34347220 */ /* 0x000fe20000400000 */
[----:B------:R-:W-:Y:S01]  /*7f30*/  F2FP.F16.F32.PACK_AB R38, RZ, R38 ;  /* 0x00000026ff26723e */ /* 0x000fe200000000ff */
[-C--:B------:R-:W-:Y:S01]  /*7f40*/  FMUL R53, R53, R154.reuse ;  /* 0x0000009a35357220 */ /* 0x080fe20000400000 */
        /* <DEDUP_REMOVED lines=325> */
[----:B------:R-:W-:Y:S01]  /*93a0*/  FMUL R151, R151, R154 ;  /* 0x0000009a97977220 */ /* 0x000fe20000400000 */
[----:B------:R-:W-:Y:S01]  /*93b0*/  ISETP.GT.AND P2, PT, R3, 0x8, P1 ;  /* 0x000000080300780c */ /* 0x000fe20000f44270 */
[----:B------:R-:W-:Y:S01]  /*93c0*/  @P3 STG.E.U16 desc[UR36][R6.64+0x132], R103 ;  /* 0x0001326706003986 */ /* 0x000fe2000c101524 */
[----:B------:R-:W-:-:S02]  /*93d0*/  ISETP.GT.AND P1, PT, R0, 0xa8, PT ;  /* 0x000000a80000780c */ /* 0x000fc40003f24270 */
[----:B------:R-:W-:Y:S01]  /*93e0*/  F2FP.F16.F32.PACK_AB R105, RZ, R105 ;  /* 0x00000069ff69723e */ /* 0x000fe200000000ff */
[----:B------:R-:W-:Y:S01]  /*93f0*/  @P4 STG.E.U16 desc[UR36][R4.64+0x140], R104 ;  /* 0x0001406804004986 */ /* 0x000fe2000c101524 */
[C---:B------:R-:W-:Y:S02]  /*9400*/  ISETP.GT.AND P3, PT, R3.reuse, 0x8, P0 ;  /* 0x000000080300780c */ /* 0x040fe40000764270 */
[----:B------:R-:W-:Y:S01]  /*9410*/  ISETP.GT.AND P0, PT, R0, 0xa9, PT ;  /* 0x000000a90000780c */ /* 0x000fe20003f04270 */
[----:B------:R-:W-:Y:S01]  /*9420*/  @P5 STG.E.U16 desc[UR36][R4.64+0x142], R105 ;  /* 0x0001426904005986 */ /* 0x000fe2000c101524 */
[C---:B------:R-:W-:Y:S02]  /*9430*/  ISETP.GT.AND P4, PT, R3.reuse, RZ, P1 ;  /* 0x000000ff0300720c */ /* 0x040fe40000f84270 */
[----:B------:R-:W-:Y:S02]  /*9440*/  F2FP.F16.F32.PACK_AB R106, RZ, R106 ;  /* 0x0000006aff6a723e */ /* 0x000fe400000000ff */
[----:B------:R-:W-:-:S02]  /*9450*/  ISETP.GT.AND P5, PT, R3, RZ, P0 ;  /* 0x000000ff0300720c */ /* 0x000fc400007a4270 */
[----:B------:R-:W-:Y:S01]  /*9460*/  F2FP.F16.F32.PACK_AB R107, RZ, R107 ;  /* 0x0000006bff6b723e */ /* 0x000fe200000000ff */
[----:B------:R-:W-:Y:S01]  /*9470*/  @P2 STG.E.U16 desc[UR36][R6.64+0x140], R106 ;  /* 0x0001406a06002986 */ /* 0x000fe2000c101524 */
[----:B------:R-:W-:Y:S02]  /*9480*/  F2FP.F16.F32.PACK_AB R108, RZ, R108 ;  /* 0x0000006cff6c723e */ /* 0x000fe400000000ff */
[C---:B------:R-:W-:Y:S01]  /*9490*/  ISETP.GT.AND P2, PT, R3.reuse, 0x8, P1 ;  /* 0x000000080300780c */ /* 0x040fe20000f44270 */
[----:B------:R-:W-:Y:S01]  /*94a0*/  @P3 STG.E.U16 desc[UR36][R6.64+0x142], R107 ;  /* 0x0001426b06003986 */ /* 0x000fe2000c101524 */
[----:B------:R-:W-:Y:S02]  /*94b0*/  ISETP.GT.AND P1, PT, R0, 0xb0, PT ;  /* 0x000000b00000780c */ /* 0x000fe40003f24270 */
[----:B------:R-:W-:Y:S01]  /*94c0*/  F2FP.F16.F32.PACK_AB R109, RZ, R109 ;  /* 0x0000006dff6d723e */ /* 0x000fe200000000ff */
[----:B------:R-:W-:Y:S01]  /*94d0*/  @P4 STG.E.U16 desc[UR36][R4.64+0x150], R108 ;  /* 0x0001506c04004986 */ /* 0x000fe2000c101524 */
[----:B------:R-:W-:-:S02]  /*94e0*/  ISETP.GT.AND P3, PT, R3, 0x8, P0 ;  /* 0x000000080300780c */ /* 0x000fc40000764270 */
[----:B------:R-:W-:Y:S01]  /*94f0*/  ISETP.GT.AND P0, PT, R0, 0xb1, PT ;  /* 0x000000b10000780c */ /* 0x000fe20003f04270 */
[----:B------:R-:W-:Y:S01]  /*9500*/  @P5 STG.E.U16 desc[UR36][R4.64+0x152], R109 ;  /* 0x0001526d04005986 */ /* 0x000fe2000c101524 */
[C---:B------:R-:W-:Y:S02]  /*9510*/  ISETP.GT.AND P4, PT, R3.reuse, RZ, P1 ;  /* 0x000000ff0300720c */ /* 0x040fe40000f84270 */
[----:B------:R-:W-:Y:S02]  /*9520*/  F2FP.F16.F32.PACK_AB R110, RZ, R110 ;  /* 0x0000006eff6e723e */ /* 0x000fe400000000ff */
[----:B------:R-:W-:Y:S02]  /*9530*/  ISETP.GT.AND P5, PT, R3, RZ, P0 ;  /* 0x000000ff0300720c */ /* 0x000fe400007a4270 */
[----:B------:R-:W-:Y:S01]  /*9540*/  F2FP.F16.F32.PACK_AB R111, RZ, R111 ;  /* 0x0000006fff6f723e */ /* 0x000fe200000000ff */
[----:B------:R-:W-:Y:S01]  /*9550*/  @P2 STG.E.U16 desc[UR36][R6.64+0x150], R110 ;  /* 0x0001506e06002986 */ /* 0x000fe2000c101524 */
[----:B------:R-:W-:-:S02]  /*9560*/  F2FP.F16.F32.PACK_AB R112, RZ, R112 ;  /* 0x00000070ff70723e */ /* 0x000fc400000000ff */
[C---:B------:R-:W-:Y:S01]  /*9570*/  ISETP.GT.AND P2, PT, R3.reuse, 0x8, P1 ;  /* 0x000000080300780c */ /* 0x040fe20000f44270 */
[----:B------:R-:W-:Y:S01]  /*9580*/  @P3 STG.E.U16 desc[UR36][R6.64+0x152], R111 ;  /* 0x0001526f06003986 */ /* 0x000fe2000c101524 */
[C---:B------:R-:W-:Y:S02]  /*9590*/  ISETP.GT.AND P1, PT, R0.reuse, 0xb8, PT ;  /* 0x000000b80000780c */ /* 0x040fe40003f24270 */
[----:B------:R-:W-:Y:S01]  /*95a0*/  F2FP.F16.F32.PACK_AB R113, RZ, R113 ;  /* 0x00000071ff71723e */ /* 0x000fe200000000ff */
[----:B------:R-:W-:Y:S01]  /*95b0*/  @P4 STG.E.U16 desc[UR36][R4.64+0x160], R112 ;  /* 0x0001607004004986 */ /* 0x000fe2000c101524 */
[C---:B------:R-:W-:Y:S02]  /*95c0*/  ISETP.GT.AND P3, PT, R3.reuse, 0x8, P0 ;  /* 0x000000080300780c */ /* 0x040fe40000764270 */
[----:B------:R-:W-:Y:S01]  /*95d0*/  ISETP.GT.AND P0, PT, R0, 0xb9, PT ;  /* 0x000000b90000780c */ /* 0x000fe20003f04270 */
[----:B------:R-:W-:Y:S01]  /*95e0*/  @P5 STG.E.U16 desc[UR36][R4.64+0x162], R113 ;  /* 0x0001627104005986 */ /* 0x000fe2000c101524 */
[----:B------:R-:W-:-:S02]  /*95f0*/  ISETP.GT.AND P4, PT, R3, RZ, P1 ;  /* 0x000000ff0300720c */ /* 0x000fc40000f84270 */
[----:B------:R-:W-:Y:S02]  /*9600*/  F2FP.F16.F32.PACK_AB R114, RZ, R114 ;  /* 0x00000072ff72723e */ /* 0x000fe400000000ff */
[C---:B------:R-:W-:Y:S02]  /*9610*/  ISETP.GT.AND P5, PT, R3.reuse, RZ, P0 ;  /* 0x000000ff0300720c */ /* 0x040fe400007a4270 */
[----:B------:R-:W-:Y:S01]  /*9620*/  F2FP.F16.F32.PACK_AB R115, RZ, R115 ;  /* 0x00000073ff73723e */ /* 0x000fe200000000ff */
[----:B------:R-:W-:Y:S01]  /*9630*/  @P2 STG.E.U16 desc[UR36][R6.64+0x160], R114 ;  /* 0x0001607206002986 */ /* 0x000fe2000c101524 */
[----:B------:R-:W-:Y:S02]  /*9640*/  F2FP.F16.F32.PACK_AB R116, RZ, R116 ;  /* 0x00000074ff74723e */ /* 0x000fe400000000ff */
        /* <DEDUP_REMOVED lines=65> */
[----:B------:R-:W-:Y:S02]  /*9a60*/  ISETP.GT.AND P5, PT, R3, RZ, P0 ;  /* 0x000000ff0300720c */ /* 0x000fe400007a4270 */
[----:B------:R-:W-:Y:S02]  /*9a70*/  F2FP.F16.F32.PACK_AB R134, RZ, R134 ;  /* 0x00000086ff86723e */ /* 0x000fe400000000ff */
[----:B------:R-:W-:Y:S02]  /*9a80*/  F2FP.F16.F32.PACK_AB R135, RZ, R135 ;  /* 0x00000087ff87723e */ /* 0x000fe400000000ff */
[----:B------:R-:W-:Y:S01]  /*9a90*/  F2FP.F16.F32.PACK_AB R136, RZ, R136 ;  /* 0x00000088ff88723e */ /* 0x000fe200000000ff */
[----:B------:R-:W-:Y:S01]  /*9aa0*/  @P2 STG.E.U16 desc[UR36][R6.64+0x1b0], R134 ;  /* 0x0001b08606002986 */ /* 0x000fe2000c101524 */
[----:B------:R-:W-:-:S02]  /*9ab0*/  F2FP.F16.F32.PACK_AB R137, RZ, R137 ;  /* 0x00000089ff89723e */ /* 0x000fc400000000ff */
[C---:B------:R-:W-:Y:S01]  /*9ac0*/  ISETP.GT.AND P1, PT, R3.reuse, 0x8, P1 ;  /* 0x000000080300780c */ /* 0x040fe20000f24270 */
[----:B------:R-:W-:Y:S01]  /*9ad0*/  @P3 STG.E.U16 desc[UR36][R6.64+0x1b2], R135 ;  /* 0x0001b28706003986 */ /* 0x000fe2000c101524 */
[C---:B------:R-:W-:Y:S02]  /*9ae0*/  ISETP.GT.AND P2, PT, R3.reuse, 0x8, P0 ;  /* 0x000000080300780c */ /* 0x040fe40000744270 */
[C---:B------:R-:W-:Y:S01]  /*9af0*/  ISETP.GT.AND P0, PT, R0.reuse, 0xe9, PT ;  /* 0x000000e90000780c */ /* 0x040fe20003f04270 */
[----:B------:R-:W-:Y:S01]  /*9b00*/  @P4 STG.E.U16 desc[UR36][R4.64+0x1c0], R136 ;  /* 0x0001c08804004986 */ /* 0x000fe2000c101524 */
[----:B------:R-:W-:Y:S02]  /*9b10*/  ISETP.GT.AND P4, PT, R0, 0xe8, PT ;  /* 0x000000e80000780c */ /* 0x000fe40003f84270 */
[----:B------:R-:W-:Y:S01]  /*9b20*/  F2FP.F16.F32.PACK_AB R138, RZ, R138 ;  /* 0x0000008aff8a723e */ /* 0x000fe200000000ff */
[----:B------:R-:W-:Y:S01]  /*9b30*/  @P5 STG.E.U16 desc[UR36][R4.64+0x1c2], R137 ;  /* 0x0001c28904005986 */ /* 0x000fe2000c101524 */
[----:B------:R-:W-:-:S02]  /*9b40*/  ISETP.GT.AND P5, PT, R3, RZ, P4 ;  /* 0x000000ff0300720c */ /* 0x000fc400027a4270 */
[----:B------:R-:W-:Y:S01]  /*9b50*/  F2FP.F16.F32.PACK_AB R139, RZ, R139 ;  /* 0x0000008bff8b723e */ /* 0x000fe200000000ff */
[----:B------:R-:W-:Y:S01]  /*9b60*/  @P1 STG.E.U16 desc[UR36][R6.64+0x1c0], R138 ;  /* 0x0001c08a06001986 */ /* 0x000fe2000c101524 */
[----:B------:R-:W-:Y:S02]  /*9b70*/  F2FP.F16.F32.PACK_AB R140, RZ, R140 ;  /* 0x0000008cff8c723e */ /* 0x000fe400000000ff */
[C---:B------:R-:W-:Y:S01]  /*9b80*/  ISETP.GT.AND P3, PT, R3.reuse, RZ, P0 ;  /* 0x000000ff0300720c */ /* 0x040fe20000764270 */
[----:B------:R-:W-:Y:S01]  /*9b90*/  @P2 STG.E.U16 desc[UR36][R6.64+0x1c2], R139 ;  /* 0x0001c28b06002986 */ /* 0x000fe2000c101524 */
[C---:B------:R-:W-:Y:S02]  /*9ba0*/  ISETP.GT.AND P4, PT, R3.reuse, 0x8, P4 ;  /* 0x000000080300780c */ /* 0x040fe40002784270 */
[----:B------:R-:W-:Y:S02]  /*9bb0*/  F2FP.F16.F32.PACK_AB R141, RZ, R141 ;  /* 0x0000008dff8d723e */ /* 0x000fe400000000ff */
[----:B------:R-:W-:Y:S01]  /*9bc0*/  F2FP.F16.F32.PACK_AB R142, RZ, R142 ;  /* 0x0000008eff8e723e */ /* 0x000fe200000000ff */
[----:B------:R-:W-:Y:S01]  /*9bd0*/  @P5 STG.E.U16 desc[UR36][R4.64+0x1d0], R140 ;  /* 0x0001d08c04005986 */ /* 0x000fe2000c101524 */
[----:B------:R-:W-:-:S02]  /*9be0*/  ISETP.GT.AND P5, PT, R3, 0x8, P0 ;  /* 0x000000080300780c */ /* 0x000fc400007a4270 */
[----:B------:R-:W-:Y:S02]  /*9bf0*/  F2FP.F16.F32.PACK_AB R143, RZ, R143 ;  /* 0x0000008fff8f723e */ /* 0x000fe400000000ff */
[C---:B------:R-:W-:Y:S01]  /*9c00*/  ISETP.GT.AND P0, PT, R0.reuse, 0xf1, PT ;  /* 0x000000f10000780c */ /* 0x040fe20003f04270 */
[----:B------:R-:W-:Y:S01]  /*9c10*/  @P3 STG.E.U16 desc[UR36][R4.64+0x1d2], R141 ;  /* 0x0001d28d04003986 */ /* 0x000fe2000c101524 */
[----:B------:R-:W-:Y:S02]  /*9c20*/  ISETP.GT.AND P3, PT, R0, 0xf0, PT ;  /* 0x000000f00000780c */ /* 0x000fe40003f64270 */
[----:B------:R-:W-:Y:S01]  /*9c30*/  F2FP.F16.F32.PACK_AB R144, RZ, R144 ;  /* 0x00000090ff90723e */ /* 0x000fe200000000ff */
[----:B------:R-:W-:Y:S01]  /*9c40*/  @P4 STG.E.U16 desc[UR36][R6.64+0x1d0], R142 ;  /* 0x0001d08e06004986 */ /* 0x000fe2000c101524 */
[C---:B------:R-:W-:Y:S02]  /*9c50*/  ISETP.GT.AND P4, PT, R3.reuse, RZ, P3 ;  /* 0x000000ff0300720c */ /* 0x040fe40001f84270 */
[C---:B------:R-:W-:Y:S01]  /*9c60*/  ISETP.GT.AND P3, PT, R3.reuse, 0x8, P3 ;  /* 0x000000080300780c */ /* 0x040fe20001f64270 */
[----:B------:R-:W-:Y:S01]  /*9c70*/  @P5 STG.E.U16 desc[UR36][R6.64+0x1d2], R143 ;  /* 0x0001d28f06005986 */ /* 0x000fe2000c101524 */
[----:B------:R-:W-:-:S02]  /*9c80*/  ISETP.GT.AND P5, PT, R3, RZ, P0 ;  /* 0x000000ff0300720c */ /* 0x000fc400007a4270 */
[----:B------:R-:W-:Y:S02]  /*9c90*/  F2FP.F16.F32.PACK_AB R145, RZ, R145 ;  /* 0x00000091ff91723e */ /* 0x000fe400000000ff */
[C---:B------:R-:W-:Y:S02]  /*9ca0*/  ISETP.GT.AND P0, PT, R3.reuse, 0x8, P0 ;  /* 0x000000080300780c */ /* 0x040fe40000704270 */
[C---:B------:R-:W-:Y:S02]  /*9cb0*/  ISETP.GT.AND P1, PT, R0.reuse, 0xf9, PT ;  /* 0x000000f90000780c */ /* 0x040fe40003f24270 */
[----:B------:R-:W-:Y:S01]  /*9cc0*/  ISETP.GT.AND P2, PT, R0, 0xf8, PT ;  /* 0x000000f80000780c */ /* 0x000fe20003f44270 */
[----:B------:R-:W-:Y:S01]  /*9cd0*/  @P4 STG.E.U16 desc[UR36][R4.64+0x1e0], R144 ;  /* 0x0001e09004004986 */ /* 0x000fe2000c101524 */
[C---:B------:R-:W-:Y:S01]  /*9ce0*/  ISETP.GT.AND P4, PT, R3.reuse, RZ, P1 ;  /* 0x000000ff0300720c */ /* 0x040fe20000f84270 */
[----:B------:R-:W-:Y:S01]  /*9cf0*/  @P3 IMAD.MOV.U32 R2, RZ, RZ, R6 ;  /* 0x000000ffff023224 */ /* 0x000fe200078e0006 */
[C---:B------:R-:W-:Y:S01]  /*9d00*/  ISETP.GT.AND P1, PT, R3.reuse, 0x8, P1 ;  /* 0x000000080300780c */ /* 0x040fe20000f24270 */
[----:B------:R-:W-:Y:S01]  /*9d10*/  @P5 STG.E.U16 desc[UR36][R4.64+0x1e2], R145 ;  /* 0x0001e29104005986 */ /* 0x000fe2000c101524 */
[----:B------:R-:W-:-:S02]  /*9d20*/  ISETP.GT.AND P5, PT, R3, RZ, P2 ;  /* 0x000000ff0300720c */ /* 0x000fc400017a4270 */
[----:B------:R-:W-:Y:S01]  /*9d30*/  ISETP.GT.AND P2, PT, R3, 0x8, P2 ;  /* 0x000000080300780c */ /* 0x000fe20001744270 */
[----:B------:R-:W-:Y:S01]  /*9d40*/  @P3 IMAD.MOV.U32 R3, RZ, RZ, R7 ;  /* 0x000000ffff033224 */ /* 0x000fe200078e0007 */
[----:B------:R-:W-:Y:S02]  /*9d50*/  F2FP.F16.F32.PACK_AB R146, RZ, R146 ;  /* 0x00000092ff92723e */ /* 0x000fe400000000ff */
[----:B------:R-:W-:Y:S02]  /*9d60*/  F2FP.F16.F32.PACK_AB R147, RZ, R147 ;  /* 0x00000093ff93723e */ /* 0x000fe400000000ff */
[----:B------:R-:W-:Y:S01]  /*9d70*/  F2FP.F16.F32.PACK_AB R148, RZ, R148 ;  /* 0x00000094ff94723e */ /* 0x000fe200000000ff */
[----:B------:R0:W-:Y:S01]  /*9d80*/  @P3 STG.E.U16 desc[UR36][R2.64+0x1e0], R146 ;  /* 0x0001e09202003986 */ /* 0x0001e2000c101524 */
[----:B------:R-:W-:Y:S02]  /*9d90*/  F2FP.F16.F32.PACK_AB R149, RZ, R149 ;  /* 0x00000095ff95723e */ /* 0x000fe400000000ff */
[----:B------:R-:W-:-:S02]  /*9da0*/  F2FP.F16.F32.PACK_AB R150, RZ, R150 ;  /* 0x00000096ff96723e */ /* 0x000fc400000000ff */
[----:B------:R-:W-:Y:S01]  /*9db0*/  F2FP.F16.F32.PACK_AB R151, RZ, R151 ;  /* 0x00000097ff97723e */ /* 0x000fe200000000ff */
[----:B0-----:R-:W-:Y:S02]  /*9dc0*/  @P0 IMAD.MOV.U32 R2, RZ, RZ, R6 ;  /* 0x000000ffff020224 */ /* 0x001fe400078e0006 */
[----:B------:R-:W-:-:S05]  /*9dd0*/  @P0 IMAD.MOV.U32 R3, RZ, RZ, R7 ;  /* 0x000000ffff030224 */ /* 0x000fca00078e0007 */
[----:B------:R0:W-:Y:S02]  /*9de0*/  @P0 STG.E.U16 desc[UR36][R2.64+0x1e2], R147 ;  /* 0x0001e29302000986 */ /* 0x0001e4000c101524 */
[----:B0-----:R-:W-:Y:S02]  /*9df0*/  @P5 IMAD.MOV.U32 R2, RZ, RZ, R4 ;  /* 0x000000ffff025224 */ /* 0x001fe400078e0004 */
[----:B------:R-:W-:-:S05]  /*9e00*/  @P5 IMAD.MOV.U32 R3, RZ, RZ, R5 ;  /* 0x000000ffff035224 */ /* 0x000fca00078e0005 */
[----:B------:R0:W-:Y:S04]  /*9e10*/  @P5 STG.E.U16 desc[UR36][R2.64+0x1f0], R148 ;  /* 0x0001f09402005986 */ /* 0x0001e8000c101524 */
[----:B------:R1:W-:Y:S01]  /*9e20*/  @P4 STG.E.U16 desc[UR36][R4.64+0x1f2], R149 ;  /* 0x0001f29504004986 */ /* 0x0003e2000c101524 */
[----:B0-----:R-:W-:Y:S02]  /*9e30*/  @P2 IMAD.MOV.U32 R2, RZ, RZ, R6 ;  /* 0x000000ffff022224 */ /* 0x001fe400078e0006 */
[----:B------:R-:W-:-:S05]  /*9e40*/  @P2 IMAD.MOV.U32 R3, RZ, RZ, R7 ;  /* 0x000000ffff032224 */ /* 0x000fca00078e0007 */
[----:B------:R1:W-:Y:S04]  /*9e50*/  @P2 STG.E.U16 desc[UR36][R2.64+0x1f0], R150 ;  /* 0x0001f09602002986 */ /* 0x0003e8000c101524 */
[----:B------:R1:W-:Y:S02]  /*9e60*/  @P1 STG.E.U16 desc[UR36][R6.64+0x1f2], R151 ;  /* 0x0001f29706001986 */ /* 0x0003e4000c101524 */
.L_x_291:
[----:B------:R-:W-:Y:S05]  /*9e70*/  BSYNC B0 ;  /* 0x0000000000007941 */ /* 0x000fea0003800000 */
.L_x_37:
[----:B01----:R-:W2:Y:S01]  /*9e80*/  LDL.64 R2, [R1] ;  /* 0x0000000001027983 */ /* 0x003ea20000100a00 */
[----:B------:R-:W-:Y:S01]  /*9e90*/  ULDC.64 UR4, c[0x0][0x650] ;  /* 0x0001940000047ab9 */ /* 0x000fe20000000a00 */
[----:B------:R0:W-:Y:S01]  /*9ea0*/  SYNCS.ARRIVE.TRANS64.A1T0 RZ, [R162+UR45], RZ ;  /* 0x000000ffa2ff79a7 */ /* 0x0001e2000810002d */
[----:B------:R-:W-:Y:S01]  /*9eb0*/  PRMT R0, RZ, 0x7610, R0 ;  /* 0x00007610ff007816 */ /* 0x000fe20000000000 */
[----:B-----5:R-:W-:Y:S02]  /*9ec0*/  IMAD.MOV.U32 R19, RZ, RZ, -0x1 ;  /* 0xffffffffff137424 */ /* 0x020fe400078e00ff */
[----:B------:R-:W-:Y:S01]  /*9ed0*/  IMAD.MOV.U32 R22, RZ, RZ, -0x1 ;  /* 0xffffffffff167424 */ /* 0x000fe200078e00ff */
[----:B--2---:R-:W-:-:S04]  /*9ee0*/  LEA R18, P0, R2, R18, 0x1 ;  /* 0x0000001202127211 */ /* 0x004fc800078008ff */
[----:B------:R-:W-:Y:S01]  /*9ef0*/  LEA.HI.X R17, R2, R17, R23, 0x1, P0 ;  /* 0x0000001102117211 */ /* 0x000fe200000f0c17 */
[----:B------:R-:W-:Y:S01]  /*9f00*/  IMAD.MOV.U32 R2, RZ, RZ, -0x1 ;  /* 0xffffffffff027424 */ /* 0x000fe200078e00ff */
[----:B------:R-:W-:-:S04]  /*9f10*/  ISETP.GE.U32.AND P0, PT, R18, UR4, PT ;  /* 0x0000000412007c0c */ /* 0x000fc8000bf06070 */
[----:B------:R-:W-:-:S13]  /*9f20*/  ISETP.GE.U32.AND.EX P0, PT, R17, UR5, PT, P0 ;  /* 0x0000000511007c0c */ /* 0x000fda000bf06100 */
[----:B0-----:R-:W-:Y:S05]  /*9f30*/  @P0 BRA `(.L_x_292) ;  /* 0x0000000400700947 */ /* 0x001fea0003800000 */
[----:B------:R-:W0:Y:S01]  /*9f40*/  S2R R10, SR_CTAID.X ;  /* 0x00000000000a7919 */ /* 0x000e220000002500 */
[----:B------:R-:W1:Y:S01]  /*9f50*/  LDC.64 R8, c[0x0][0x628] ;  /* 0x00018a00ff087b82 */ /* 0x000e620000000a00 */
[----:B------:R-:W-:Y:S01]  /*9f60*/  ULDC UR4, c[0x0][0x150] ;  /* 0x0000540000047ab9 */ /* 0x000fe20000000800 */
[----:B---34-:R-:W-:Y:S01]  /*9f70*/  IMAD.MOV.U32 R6, RZ, RZ, R18 ;  /* 0x000000ffff067224 */ /* 0x018fe200078e0012 */
[----:B------:R-:W2:Y:S01]  /*9f80*/  S2R R20, SR_CTAID.Y ;  /* 0x0000000000147919 */ /* 0x000ea20000002600 */
[----:B------:R-:W-:-:S04]  /*9f90*/  IMAD.MOV.U32 R7, RZ, RZ, R17 ;  /* 0x000000ffff077224 */ /* 0x000fc800078e0011 */
[----:B------:R-:W3:Y:S08]  /*9fa0*/  LDC R15, c[0x0][0x144] ;  /* 0x00005100ff0f7b82 */ /* 0x000ef00000000800 */
[----:B------:R-:W4:Y:S08]  /*9fb0*/  LDC R0, c[0x0][0x630] ;  /* 0x00018c00ff007b82 */ /* 0x000f300000000800 */
[----:B------:R-:W2:Y:S01]  /*9fc0*/  LDC.64 R12, c[0x0][0x620] ;  /* 0x00018800ff0c7b82 */ /* 0x000ea20000000a00 */
[----:B-1----:R-:W-:-:S04]  /*9fd0*/  ISETP.NE.U32.AND P0, PT, R8, RZ, PT ;  /* 0x000000ff0800720c */ /* 0x002fc80003f05070 */
[----:B------:R-:W-:Y:S02]  /*9fe0*/  ISETP.NE.AND.EX P0, PT, R9, RZ, PT, P0 ;  /* 0x000000ff0900720c */ /* 0x000fe40003f05300 */
[----:B0-----:R-:W-:-:S05]  /*9ff0*/  I2FP.F32.U32 R2, R10 ;  /* 0x0000000a00027245 */ /* 0x001fca0000201000 */
[----:B------:R-:W-:-:S04]  /*a000*/  FMUL R2, R2, UR4 ;  /* 0x0000000402027c20 */ /* 0x000fc80008400000 */
[----:B------:R0:W1:Y:S02]  /*a010*/  F2I.U32.TRUNC.NTZ R14, R2 ;  /* 0x00000002000e7305 */ /* 0x000064000020f000 */
[----:B---34-:R-:W-:Y:S05]  /*a020*/  @!P0 BRA `(.L_x_293) ;  /* 0x0000000000288947 */ /* 0x018fea0003800000 */
[----:B------:R-:W3:Y:S02]  /*a030*/  LDC R3, c[0x0][0x634] ;  /* 0x00018d00ff037b82 */ /* 0x000ee40000000800 */
[----:B---3--:R-:W-:-:S05]  /*a040*/  IADD3 R7, P0, R18, R3, RZ ;  /* 0x0000000312077210 */ /* 0x008fca0007f1e0ff */
[----:B------:R-:W-:-:S04]  /*a050*/  IMAD.X R11, RZ, RZ, R17, P0 ;  /* 0x000000ffff0b7224 */ /* 0x000fc800000e0611 */
[----:B0-----:R-:W-:-:S04]  /*a060*/  IMAD.WIDE.U32 R2, R11, R8, RZ ;  /* 0x000000080b027225 */ /* 0x001fc800078e00ff */
[----:B------:R-:W-:-:S04]  /*a070*/  IMAD.WIDE.U32 R4, P0, R7, R9, R2 ;  /* 0x0000000907047225 */ /* 0x000fc80007800002 */
[----:B------:R-:W-:-:S04]  /*a080*/  IMAD.WIDE.U32 R2, R7, R8, RZ ;  /* 0x0000000807027225 */ /* 0x000fc800078e00ff */
[----:B------:R-:W-:Y:S01]  /*a090*/  IMAD.X R7, RZ, RZ, RZ, P0 ;  /* 0x000000ffff077224 */ /* 0x000fe200000e06ff */
[----:B------:R-:W-:Y:S01]  /*a0a0*/  IADD3 RZ, P0, R3, R4, RZ ;  /* 0x0000000403ff7210 */ /* 0x000fe20007f1e0ff */
[----:B------:R-:W-:-:S04]  /*a0b0*/  IMAD.MOV.U32 R6, RZ, RZ, R5 ;  /* 0x000000ffff067224 */ /* 0x000fc800078e0005 */
[----:B------:R-:W-:-:S08]  /*a0c0*/  IMAD.WIDE.U32.X R6, R11, R9, R6, P0 ;  /* 0x000000090b067225 */ /* 0x000fd000000e0406 */
.L_x_293:
[----:B------:R-:W3:Y:S01]  /*a0d0*/  LDC.64 R26, c[0x0][0x640] ;  /* 0x00019000ff1a7b82 */ /* 0x000ee20000000a00 */
[-C--:B------:R-:W-:Y:S01]  /*a0e0*/  SHF.R.U64 R11, R6, R0.reuse, R7 ;  /* 0x00000000060b7219 */ /* 0x080fe20000001207 */
[----:B------:R-:W-:Y:S01]  /*a0f0*/  IMAD.MOV.U32 R19, RZ, RZ, R17 ;  /* 0x000000ffff137224 */ /* 0x000fe200078e0011 */
[----:B------:R-:W-:Y:S01]  /*a100*/  SHF.R.U32.HI R0, RZ, R0, R7 ;  /* 0x00000000ff007219 */ /* 0x000fe20000011607 */
[----:B-1----:R-:W-:Y:S01]  /*a110*/  IMAD.MOV R14, RZ, RZ, -R14 ;  /* 0x000000ffff0e7224 */ /* 0x002fe200078e0a0e */
[----:B------:R-:W-:Y:S01]  /*a120*/  IADD3 R5, P0, RZ, -R11, RZ ;  /* 0x8000000bff057210 */ /* 0x000fe20007f1e0ff */
[----:B------:R-:W-:Y:S01]  /*a130*/  ULDC UR4, c[0x0][0x154] ;  /* 0x0000550000047ab9 */ /* 0x000fe20000000800 */
[----:B------:R-:W-:Y:S01]  /*a140*/  IMAD.MOV.U32 R7, RZ, RZ, 0x1 ;  /* 0x00000001ff077424 */ /* 0x000fe200078e00ff */
[----:B------:R-:W1:Y:S01]  /*a150*/  LDC R4, c[0x0][0x618] ;  /* 0x00018600ff047b82 */ /* 0x000e620000000800 */
[----:B------:R-:W-:Y:S02]  /*a160*/  IMAD R22, R15, R14, R10 ;  /* 0x0000000e0f167224 */ /* 0x000fe400078e020a */
[----:B------:R-:W-:-:S04]  /*a170*/  IMAD.X R3, RZ, RZ, ~R0, P0 ;  /* 0x000000ffff037224 */ /* 0x000fc800000e0e00 */
[-C--:B--2---:R-:W-:Y:S01]  /*a180*/  IMAD R0, R3, R12.reuse, RZ ;  /* 0x0000000c03007224 */ /* 0x084fe200078e02ff */
[----:B------:R-:W2:Y:S01]  /*a190*/  LDC R6, c[0x0][0x608] ;  /* 0x00018200ff067b82 */ /* 0x000ea20000000800 */
[----:B0-----:R-:W-:-:S04]  /*a1a0*/  IMAD.WIDE.U32 R2, R5, R12, R18 ;  /* 0x0000000c05027225 */ /* 0x001fc800078e0012 */
[----:B------:R-:W-:Y:S01]  /*a1b0*/  IMAD R5, R5, R13, R0 ;  /* 0x0000000d05057224 */ /* 0x000fe200078e0200 */
[----:B------:R-:W-:Y:S02]  /*a1c0*/  I2FP.F32.U32 R0, R20 ;  /* 0x0000001400007245 */ /* 0x000fe40000201000 */
[----:B------:R-:W0:Y:S01]  /*a1d0*/  LDC R24, c[0x0][0x658] ;  /* 0x00019600ff187b82 */ /* 0x000e220000000800 */
[----:B------:R-:W-:Y:S01]  /*a1e0*/  IMAD.IADD R3, R3, 0x1, R5 ;  /* 0x0000000103037824 */ /* 0x000fe200078e0205 */
[----:B---3--:R-:W-:Y:S01]  /*a1f0*/  ISETP.NE.U32.AND P0, PT, R26, RZ, PT ;  /* 0x000000ff1a00720c */ /* 0x008fe20003f05070 */
[----:B------:R-:W-:Y:S01]  /*a200*/  FMUL R0, R0, UR4 ;  /* 0x0000000400007c20 */ /* 0x000fe20008400000 */
[----:B------:R-:W-:Y:S02]  /*a210*/  IMAD.MOV.U32 R5, RZ, RZ, -0x1 ;  /* 0xffffffffff057424 */ /* 0x000fe400078e00ff */
[----:B------:R-:W-:Y:S01]  /*a220*/  ISETP.NE.AND.EX P0, PT, R27, RZ, PT, P0 ;  /* 0x000000ff1b00720c */ /* 0x000fe20003f05300 */
[----:B------:R3:W4:Y:S01]  /*a230*/  F2I.U32.TRUNC.NTZ R12, R0 ;  /* 0x00000000000c7305 */ /* 0x000722000020f000 */
[----:B------:R-:W3:Y:S01]  /*a240*/  LDC R15, c[0x0][0x148] ;  /* 0x00005200ff0f7b82 */ /* 0x000ee20000000800 */
[----:B-1----:R-:W-:-:S02]  /*a250*/  SHF.R.U64 R10, R2, R4, R3 ;  /* 0x00000004020a7219 */ /* 0x002fc40000001203 */
[----:B------:R-:W-:-:S05]  /*a260*/  SHF.R.U32.HI R3, RZ, R4, R3 ;  /* 0x00000004ff037219 */ /* 0x000fca0000011603 */
[----:B------:R-:W1:Y:S01]  /*a270*/  LDC R14, c[0x0][0x600] ;  /* 0x00018000ff0e7b82 */ /* 0x000e620000000800 */
[-CC-:B--2---:R-:W-:Y:S02]  /*a280*/  SHF.R.U64 R8, R10, R6.reuse, R3.reuse ;  /* 0x000000060a087219 */ /* 0x184fe40000001203 */
[----:B------:R-:W-:-:S05]  /*a290*/  SHF.R.U32.HI R3, RZ, R6, R3 ;  /* 0x00000006ff037219 */ /* 0x000fca0000011603 */
[----:B------:R-:W2:Y:S01]  /*a2a0*/  LDC R21, c[0x0][0x648] ;  /* 0x00019200ff157b82 */ /* 0x000ea20000000800 */
[-CC-:B0-----:R-:W-:Y:S02]  /*a2b0*/  SHF.R.U64 R13, R8, R24.reuse, R3.reuse ;  /* 0x00000018080d7219 */ /* 0x181fe40000001203 */
[-C--:B------:R-:W-:Y:S02]  /*a2c0*/  SHF.L.U32 R5, R5, R24.reuse, RZ ;  /* 0x0000001805057219 */ /* 0x080fe400000006ff */
[-C--:B------:R-:W-:Y:S01]  /*a2d0*/  SHF.R.U32.HI R3, RZ, R24.reuse, R3 ;  /* 0x00000018ff037219 */ /* 0x080fe20000011603 */
[----:B------:R-:W-:Y:S01]  /*a2e0*/  IMAD.MOV.U32 R2, RZ, RZ, R13 ;  /* 0x000000ffff027224 */ /* 0x000fe200078e000d */
[----:B------:R-:W-:Y:S01]  /*a2f0*/  SHF.L.U32 R24, R7, R24, RZ ;  /* 0x0000001807187219 */ /* 0x000fe200000006ff */
[----:B------:R-:W0:Y:S01]  /*a300*/  LDC R25, c[0x0][0x638] ;  /* 0x00018e00ff197b82 */ /* 0x000e220000000800 */
[----:B------:R-:W-:-:S07]  /*a310*/  LOP3.LUT R19, RZ, R5, RZ, 0x33, !PT ;  /* 0x00000005ff137212 */ /* 0x000fce00078e33ff */
[----:B------:R-:W0:Y:S01]  /*a320*/  LDC R28, c[0x0][0x610] ;  /* 0x00018400ff1c7b82 */ /* 0x000e220000000800 */
[----:B----4-:R-:W-:Y:S05]  /*a330*/  @!P0 BRA `(.L_x_294) ;  /* 0x0000000000288947 */ /* 0x010fea0003800000 */
[----:B---3--:R-:W3:Y:S02]  /*a340*/  LDC R0, c[0x0][0x64c] ;  /* 0x00019300ff007b82 */ /* 0x008ee40000000800 */
[----:B---3--:R-:W-:-:S05]  /*a350*/  IADD3 R7, P0, R13, R0, RZ ;  /* 0x000000000d077210 */ /* 0x008fca0007f1e0ff */
        /* <DEDUP_REMOVED lines=8> */
.L_x_294:
[----:B------:R-:W4:Y:S01]  /*a3e0*/  LDC R4, c[0x0][0x65c] ;  /* 0x00019700ff047b82 */ /* 0x000f220000000800 */
[----:B--23--:R-:W-:Y:S01]  /*a3f0*/  SHF.R.U64 R0, R2, R21, R3 ;  /* 0x0000001502007219 */ /* 0x00cfe20000001203 */
[----:B-1----:R-:W-:Y:S01]  /*a400*/  VIADD R3, R14, 0xffffffff ;  /* 0xffffffff0e037836 */ /* 0x002fe20000000000 */
[----:B------:R-:W-:Y:S01]  /*a410*/  LOP3.LUT R19, R8, R19, RZ, 0xc0, !PT ;  /* 0x0000001308137212 */ /* 0x000fe200078ec0ff */
[----:B------:R-:W-:Y:S02]  /*a420*/  IMAD.MOV R12, RZ, RZ, -R12 ;  /* 0x000000ffff0c7224 */ /* 0x000fe400078e0a0c */
[----:B------:R-:W-:Y:S01]  /*a430*/  IMAD.MOV R2, RZ, RZ, -R0 ;  /* 0x000000ffff027224 */ /* 0x000fe200078e0a00 */
[----:B------:R-:W-:Y:S01]  /*a440*/  LOP3.LUT R3, R10, R3, RZ, 0xc0, !PT ;  /* 0x000000030a037212 */ /* 0x000fe200078ec0ff */
[----:B------:R-:W-:Y:S02]  /*a450*/  IMAD R19, R24, R0, R19 ;  /* 0x0000000018137224 */ /* 0x000fe400078e0213 */
[----:B0-----:R-:W-:-:S04]  /*a460*/  IMAD R0, R2, R25, R13 ;  /* 0x0000001902007224 */ /* 0x001fc800078e020d */
[----:B------:R-:W-:Y:S01]  /*a470*/  IMAD R2, R0, R14, R3 ;  /* 0x0000000e00027224 */ /* 0x000fe200078e0203 */
[----:B----4-:R-:W-:Y:S01]  /*a480*/  ISETP.NE.AND P0, PT, R4, 0x1, PT ;  /* 0x000000010400780c */ /* 0x010fe20003f05270 */
[----:B------:R-:W-:-:S05]  /*a490*/  IMAD.MOV.U32 R4, RZ, RZ, 0x1 ;  /* 0x00000001ff047424 */ /* 0x000fca00078e00ff */
[----:B------:R-:W-:-:S07]  /*a4a0*/  PRMT R0, R4, 0x7610, R0 ;  /* 0x0000761004007816 */ /* 0x000fce0000000000 */
[----:B------:R-:W-:-:S04]  /*a4b0*/  @P0 IMAD R22, R15, R12, R20 ;  /* 0x0000000c0f160224 */ /* 0x000fc800078e0214 */
[----:B------:R-:W-:-:S05]  /*a4c0*/  IMAD R19, R19, R28, R22 ;  /* 0x0000001c13137224 */ /* 0x000fca00078e0216 */
[----:B------:R-:W-:Y:S02]  /*a4d0*/  SEL R22, R2, R19, !P0 ;  /* 0x0000001302167207 */ /* 0x000fe40004000000 */
[----:B------:R-:W-:Y:S01]  /*a4e0*/  SEL R19, R19, R2, !P0 ;  /* 0x0000000213137207 */ /* 0x000fe20004000000 */
[----:B------:R-:W-:-:S07]  /*a4f0*/  IMAD.MOV.U32 R2, RZ, RZ, R11 ;  /* 0x000000ffff027224 */ /* 0x000fce00078e000b */
.L_x_292:
[----:B------:R-:W-:Y:S02]  /*a500*/  LOP3.LUT P0, RZ, R0, 0xff, RZ, 0xc0, !PT ;  /* 0x000000ff00ff7812 */ /* 0x000fe4000780c0ff */
[----:B------:R-:W-:-:S11]  /*a510*/  LOP3.LUT R175, R175, 0x1, RZ, 0x3c, !PT ;  /* 0x00000001afaf7812 */ /* 0x000fd600078e3cff */
[----:B------:R-:W-:Y:S05]  /*a520*/  @P0 BRA `(.L_x_295) ;  /* 0xffffff7000f40947 */ /* 0x000fea000383ffff */
[----:B------:R-:W-:Y:S05]  /*a530*/  EXIT ;  /* 0x000000000000794d */ /* 0x000fea0003800000 */
.L_x_18:
[----:B------:R-:W-:-:S08]  /*a540*/  ISETP.NE.AND P0, PT, R5, RZ, PT ;  /* 0x000000ff0500720c */ /* 0x000fd00003f05270 */
[----:B0-----:R-:W0:-:S00]  /*a550*/  USETMAXREG.DEALLOC.CTAPOOL 0x28 ;  /* 0x00000028000079c8 */ /* 0x001e0000080e0500 */
[----:B------:R-:W-:Y:S05]  /*a560*/  @P0 EXIT ;  /* 0x000000000000094d */ /* 0x000fea0003800000 */
[----:B0-----:R-:W-:Y:S01]  /*a570*/  LOP3.LUT P0, RZ, R8, 0xff, RZ, 0xc0, !PT ;  /* 0x000000ff08ff7812 */ /* 0x001fe2000780c0ff */
[----:B------:R-:W-:Y:S02]  /*a580*/  IMAD.MOV.U32 R0, RZ, RZ, 0x1 ;  /* 0x00000001ff007424 */ /* 0x000fe400078e00ff */
[----:B------:R-:W-:-:S10]  /*a590*/  IMAD.MOV.U32 R8, RZ, RZ, RZ ;  /* 0x000000ffff087224 */ /* 0x000fd400078e00ff */
[----:B------:R-:W-:Y:S05]  /*a5a0*/  @!P0 BRA `(.L_x_296) ;  /* 0x0000000c003c8947 */ /* 0x000fea0003800000 */
[----:B------:R-:W0:Y:S01]  /*a5b0*/  S2R R7, SR_CgaCtaId ;  /* 0x0000000000077919 */ /* 0x000e220000008800 */
[----:B------:R-:W-:Y:S01]  /*a5c0*/  LOP3.LUT P0, RZ, R4, 0x1f, RZ, 0xc0, !PT ;  /* 0x0000001f04ff7812 */ /* 0x000fe2000780c0ff */
[----:B------:R-:W-:Y:S01]  /*a5d0*/  ULDC UR5, c[0x0][0x658] ;  /* 0x0001960000057ab9 */ /* 0x000fe20000000800 */
[----:B------:R-:W-:Y:S01]  /*a5e0*/  UMOV UR6, 0xffffffff ;  /* 0xffffffff00067882 */ /* 0x000fe20000000000 */
[----:B------:R-:W-:Y:S01]  /*a5f0*/  BSSY B0, `(.L_x_296) ;  /* 0x00000ca000007945 */ /* 0x000fe20003800000 */
[----:B------:R-:W-:Y:S01]  /*a600*/  USHF.L.U32 UR6, UR6, UR5, URZ ;  /* 0x0000000506067299 */ /* 0x000fe2000800063f */
[C---:B------:R-:W-:Y:S01]  /*a610*/  ISETP.NE.AND P2, PT, R3.reuse, RZ, PT ;  /* 0x000000ff0300720c */ /* 0x040fe20003f45270 */
[----:B------:R-:W-:Y:S01]  /*a620*/  IMAD.MOV.U32 R9, RZ, RZ, 0x1 ;  /* 0x00000001ff097424 */ /* 0x000fe200078e00ff */
[----:B------:R-:W-:Y:S01]  /*a630*/  ISETP.NE.OR P0, PT, R3, RZ, !P0 ;  /* 0x000000ff0300720c */ /* 0x000fe20004705670 */
[----:B------:R-:W-:Y:S01]  /*a640*/  IMAD.MOV.U32 R0, RZ, RZ, 0x1 ;  /* 0x00000001ff007424 */ /* 0x000fe200078e00ff */
[----:B------:R-:W-:Y:S01]  /*a650*/  LOP3.LUT R6, R16, 0x2, RZ, 0xfc, !PT ;  /* 0x0000000210067812 */ /* 0x000fe200078efcff */
[----:B------:R-:W-:Y:S01]  /*a660*/  IMAD.MOV.U32 R8, RZ, RZ, RZ ;  /* 0x000000ffff087224 */ /* 0x000fe200078e00ff */
[----:B------:R-:W-:Y:S01]  /*a670*/  ULDC UR4, c[0x0][0x600] ;  /* 0x0001800000047ab9 */ /* 0x000fe20000000800 */
[----:B------:R-:W-:Y:S01]  /*a680*/  UMOV UR7, 0x1 ;  /* 0x0000000100077882 */ /* 0x000fe20000000000 */
[----:B------:R-:W-:-:S02]  /*a690*/  UIADD3 UR19, UR40, 0x1, URZ ;  /* 0x0000000128137890 */ /* 0x000fc4000fffe03f */
[----:B------:R-:W-:Y:S02]  /*a6a0*/  UIADD3 UR15, UR4, -0x1, URZ ;  /* 0xffffffff040f7890 */ /* 0x000fe4000fffe03f */
[----:B------:R-:W-:Y:S02]  /*a6b0*/  USHF.L.U32 UR17, UR7, UR5, URZ ;  /* 0x0000000507117299 */ /* 0x000fe4000800063f */
[----:B------:R-:W-:Y:S01]  /*a6c0*/  ULOP3.LUT UR16, URZ, UR6, URZ, 0x33, !UPT ;  /* 0x000000063f107292 */ /* 0x000fe2000f8e333f */
[----:B------:R-:W-:Y:S01]  /*a6d0*/  ULDC.64 UR20, c[0x0][0x198] ;  /* 0x0000660000147ab9 */ /* 0x000fe20000000a00 */
[C---:B0-----:R-:W-:Y:S02]  /*a6e0*/  IMAD.SHL.U32 R10, R7.reuse, 0x80, RZ ;  /* 0x00000080070a7824 */ /* 0x041fe400078e00ff */
[----:B------:R-:W-:-:S03]  /*a6f0*/  IMAD.SHL.U32 R7, R7, 0x800, RZ ;  /* 0x0000080007077824 */ /* 0x000fc600078e00ff */
[----:B------:R-:W-:Y:S02]  /*a700*/  LOP3.LUT R10, R10, 0x80, RZ, 0xc0, !PT ;  /* 0x000000800a0a7812 */ /* 0x000fe400078ec0ff */
[----:B------:R-:W-:-:S07]  /*a710*/  LOP3.LUT R7, R7, 0x800, RZ, 0xc0, !PT ;  /* 0x0000080007077812 */ /* 0x000fce00078ec0ff */
.L_x_308:
[----:B------:R-:W-:-:S03]  /*a720*/  UMOV UR4, 0xffffffff ;  /* 0xffffffff00047882 */ /* 0x000fc60000000000 */
[----:B------:R-:W-:Y:S05]  /*a730*/  BRA.DIV UR4, `(.L_x_297) ;  /* 0x0000001a04747947 */ /* 0x000fea000b800000 */
[----:B------:R-:W-:-:S13]  /*a740*/  ELECT P6, URZ, PT ;  /* 0x00000000003f782f */ /* 0x000fda00038c0000 */
.L_x_339:
[----:B------:R-:W0:Y:S01]  /*a750*/  LDC R3, c[0x0][0x28c] ;  /* 0x0000a300ff037b82 */ /* 0x000e220000000800 */
[----:B------:R-:W-:Y:S01]  /*a760*/  BSSY B1, `(.L_x_298) ;  /* 0x0000039000017945 */ /* 0x000fe20003800000 */
[----:B0-----:R-:W-:-:S13]  /*a770*/  ISETP.LT.OR P6, PT, R3, 0x1, !P6 ;  /* 0x000000010300780c */ /* 0x001fda00077c1670 */
[----:B------:R-:W-:Y:S05]  /*a780*/  @P6 BRA `(.L_x_299) ;  /* 0x0000000000d86947 */ /* 0x000fea0003800000 */
[----:B------:R-:W-:Y:S02]  /*a790*/  IMAD R22, R22, 0x100, R10 ;  /* 0x0000010016167824 */ /* 0x000fe400078e020a */
[----:B------:R-:W-:Y:S02]  /*a7a0*/  IMAD.SHL.U32 R19, R19, 0x40, RZ ;  /* 0x0000004013137824 */ /* 0x000fe400078e00ff */
[----:B------:R-:W-:Y:S02]  /*a7b0*/  IMAD.MOV.U32 R14, RZ, RZ, RZ ;  /* 0x000000ffff0e7224 */ /* 0x000fe400078e00ff */
[----:B------:R-:W-:Y:S02]  /*a7c0*/  IMAD.U32 R15, RZ, RZ, UR19 ;  /* 0x00000013ff0f7e24 */ /* 0x000fe4000f8e00ff */
[----:B------:R-:W-:Y:S02]  /*a7d0*/  IMAD.MOV.U32 R3, RZ, RZ, R0 ;  /* 0x000000ffff037224 */ /* 0x000fe400078e0000 */
[----:B------:R-:W-:-:S07]  /*a7e0*/  IMAD.MOV.U32 R4, RZ, RZ, R8 ;  /* 0x000000ffff047224 */ /* 0x000fce00078e0008 */
.L_x_303:
[----:B------:R-:W0:Y:S01]  /*a7f0*/  S2R R12, SR_CgaCtaId ;  /* 0x00000000000c7919 */ /* 0x000e220000008800 */
[----:B------:R-:W-:Y:S01]  /*a800*/  MOV R5, 0x400 ;  /* 0x0000040000057802 */ /* 0x000fe20000000f00 */
[----:B------:R-:W1:Y:S03]  /*a810*/  @!P2 LDC R11, c[0x0][0x500] ;  /* 0x00014000ff0bab82 */ /* 0x000e660000000800 */
[----:B0-----:R-:W-:Y:S02]  /*a820*/  LEA R13, R12, R5, 0x18 ;  /* 0x000000050c0d7211 */ /* 0x001fe400078ec0ff */
[----:B------:R-:W-:-:S03]  /*a830*/  SHF.L.U32 R5, R3, 0x1f, RZ ;  /* 0x0000001f03057819 */ /* 0x000fc600000006ff */
[----:B------:R-:W-:-:S04]  /*a840*/  IMAD R12, R4, 0x8, R13 ;  /* 0x00000008040c7824 */ /* 0x000fc800078e020d */
[----:B------:R-:W0:Y:S02]  /*a850*/  SYNCS.PHASECHK.TRANS64.TRYWAIT P1, [R12+URZ+0xb0], R5 ;  /* 0x0000b0050c0075a7 */ /* 0x000e24000802017f */
[----:B01----:R-:W-:Y:S05]  /*a860*/  @!P1 BRA `(.L_x_300) ;  /* 0x0000001800489947 */ /* 0x003fea0003800000 */
.L_x_340:
[----:B0-----:R-:W-:Y:S01]  /*a870*/  PRMT R5, R6, 0x9910, RZ ;  /* 0x0000991006057816 */ /* 0x001fe200000000ff */
[----:B------:R0:W-:Y:S03]  /*a880*/  @!P2 SYNCS.ARRIVE.TRANS64 RZ, [R12+URZ], R11 ;  /* 0x0000000b0cffa9a7 */ /* 0x0001e6000800003f */
[----:B------:R-:W-:-:S13]  /*a890*/  ISETP.NE.AND P1, PT, R5, 0x2, PT ;  /* 0x000000020500780c */ /* 0x000fda0003f25270 */
[----:B0-----:R-:W-:Y:S05]  /*a8a0*/  @P1 BRA `(.L_x_301) ;  /* 0x0000000000041947 */ /* 0x001fea0003800000 */
[----:B------:R-:W-:Y:S01]  /*a8b0*/  BPT.TRAP 0x1 ;  /* 0x000000040000795c */ /* 0x000fe20000300000 */
.L_x_301:
[----:B------:R-:W-:Y:S05]  /*a8c0*/  @P0 BRA `(.L_x_302) ;  /* 0x0000000000040947 */ /* 0x000fea0003800000 */
[----:B------:R-:W-:Y:S01]  /*a8d0*/  BPT.TRAP 0x1 ;  /* 0x000000040000795c */ /* 0x000fe20000300000 */
.L_x_302:
[----:B------:R-:W-:Y:S01]  /*a8e0*/  IMAD R5, R4, 0x1000, R7 ;  /* 0x0000100004057824 */ /* 0x000fe200078e0207 */
[----:B------:R-:W-:Y:S01]  /*a8f0*/  R2UR UR9, R12 ;  /* 0x000000000c0972ca */ /* 0x000fe200000e0000 */
[C-C-:B------:R-:W-:Y:S01]  /*a900*/  IMAD R11, R4.reuse, 0x800, R13.reuse ;  /* 0x00000800040b7824 */ /* 0x140fe200078e020d */
[----:B------:R-:W-:Y:S01]  /*a910*/  UIADD3 UR4, UP0, UR20, 0xf0, URZ ;  /* 0x000000f014047890 */ /* 0x000fe2000ff1e03f */
[----:B------:R-:W-:Y:S01]  /*a920*/  IMAD R5, R5, 0x2, R13 ;  /* 0x0000000205057824 */ /* 0x000fe200078e020d */
[----:B------:R-:W-:Y:S01]  /*a930*/  R2UR UR11, R19 ;  /* 0x00000000130b72ca */ /* 0x000fe200000e0000 */
[----:B------:R-:W-:Y:S01]  /*a940*/  VIADD R15, R15, 0xffffffff ;  /* 0xffffffff0f0f7836 */ /* 0x000fe20000000000 */
[----:B------:R-:W-:Y:S01]  /*a950*/  R2UR UR5, R11 ;  /* 0x000000000b0572ca */ /* 0x000fe200000e0000 */
[----:B------:R-:W-:Y:S01]  /*a960*/  UIADD3 UR22, UP1, UR20, 0x1f0, URZ ;  /* 0x000001f014167890 */ /* 0x000fe2000ff3e03f */
[----:B------:R-:W-:Y:S01]  /*a970*/  R2UR UR8, R5 ;  /* 0x00000000050872ca */ /* 0x000fe200000e0000 */
[----:B------:R-:W-:Y:S01]  /*a980*/  VIADD R4, R4, 0x1 ;  /* 0x0000000104047836 */ /* 0x000fe20000000000 */
[----:B------:R-:W-:Y:S01]  /*a990*/  R2UR UR10, R14 ;  /* 0x000000000e0a72ca */ /* 0x000fe200000e0000 */
[----:B------:R-:W-:Y:S01]  /*a9a0*/  UIADD3.X UR23, URZ, UR21, URZ, UP1, !UPT ;  /* 0x000000153f177290 */ /* 0x000fe20008ffe43f */
[----:B------:R-:W-:Y:S01]  /*a9b0*/  R2UR UR12, R2 ;  /* 0x00000000020c72ca */ /* 0x000fe200000e0000 */
[----:B------:R-:W-:Y:S01]  /*a9c0*/  UMOV UR6, 0x0 ;  /* 0x0000000000067882 */ /* 0x000fe20000000000 */
[----:B------:R-:W-:Y:S01]  /*a9d0*/  R2UR UR18, R22 ;  /* 0x00000000161272ca */ /* 0x000fe200000e0000 */
[----:B------:R-:W-:Y:S01]  /*a9e0*/  UMOV UR7, 0x10000000 ;  /* 0x1000000000077882 */ /* 0x000fe20000000000 */
[----:B------:R-:W-:Y:S01]  /*a9f0*/  ISETP.GT.AND P3, PT, R15, 0x1, PT ;  /* 0x000000010f00780c */ /* 0x000fe20003f64270 */
[----:B------:R-:W-:Y:S01]  /*aa00*/  UMOV UR24, 0x30000 ;  /* 0x0003000000187882 */ /* 0x000fe20000000000 */
[----:B------:R-:W-:Y:S01]  /*aa10*/  ISETP.NE.AND P1, PT, R4, 0x16, PT ;  /* 0x000000160400780c */ /* 0x000fe20003f25270 */
[----:B------:R-:W-:Y:S01]  /*aa20*/  UIADD3 UR13, UR5, 0x280, URZ ;  /* 0x00000280050d7890 */ /* 0x000fe2000fffe03f */
[----:B------:R-:W-:Y:S01]  /*aa30*/  VIADD R14, R14, 0x10 ;  /* 0x000000100e0e7836 */ /* 0x000fe20000000000 */
[----:B------:R-:W-:Y:S01]  /*aa40*/  UIADD3.X UR5, URZ, UR21, URZ, UP0, !UPT ;  /* 0x000000153f057290 */ /* 0x000fe200087fe43f */
[----:B------:R-:W-:Y:S01]  /*aa50*/  SEL R12, RZ, 0x1, P1 ;  /* 0x00000001ff0c7807 */ /* 0x000fe20000800000 */
[----:B------:R-:W-:Y:S01]  /*aa60*/  UIADD3 UR14, UR8, 0xb280, URZ ;  /* 0x0000b280080e7890 */ /* 0x000fe2000fffe03f */
[----:B------:R-:W-:-:S02]  /*aa70*/  SEL R4, R4, RZ, P1 ;  /* 0x000000ff04047207 */ /* 0x000fc40000800000 */
[----:B------:R-:W-:Y:S01]  /*aa80*/  UMOV UR8, UR13 ;  /* 0x0000000d00087c82 */ /* 0x000fe20008000000 */
[----:B------:R-:W-:-:S03]  /*aa90*/  LOP3.LUT R3, R3, R12, RZ, 0x3c, !PT ;  /* 0x0000000c03037212 */ /* 0x000fc600078e3cff */
[----:B------:R0:W-:Y:S02]  /*aaa0*/  UTMALDG.3D [UR8], [UR4], desc[UR6] ;  /* 0x00000608040075b4 */ /* 0x0001e40008011000 */
[----:B0-----:R-:W-:Y:S01]  /*aab0*/  UMOV UR8, UR14 ;  /* 0x0000000e00087c82 */ /* 0x001fe20008000000 */
[----:B------:R-:W-:Y:S02]  /*aac0*/  UMOV UR11, UR18 ;  /* 0x00000012000b7c82 */ /* 0x000fe40008000000 */
[----:B------:R0:W-:Y:S02]  /*aad0*/  UTMALDG.3D.MULTICAST [UR8], [UR22], UR24, desc[UR6] ;  /* 0x00000608160073b4 */ /* 0x0001e40008011818 */
[----:B0-----:R-:W-:Y:S05]  /*aae0*/  @P3 BRA `(.L_x_303) ;  /* 0xfffffffc00403947 */ /* 0x001fea000383ffff */
.L_x_299:
[----:B------:R-:W-:Y:S05]  /*aaf0*/  BSYNC B1 ;  /* 0x0000000000017941 */ /* 0x000fea0003800000 */
.L_x_298:
[----:B------:R-:W2:Y:S01]  /*ab00*/  LDL.64 R12, [R1] ;  /* 0x00000000010c7983 */ /* 0x000ea20000100a00 */
[----:B------:R-:W-:Y:S01]  /*ab10*/  LOP3.LUT P4, RZ, R9, 0xff, RZ, 0xc0, !PT ;  /* 0x000000ff09ff7812 */ /* 0x000fe2000788c0ff */
[----:B------:R-:W-:Y:S01]  /*ab20*/  VIADD R8, R8, UR40 ;  /* 0x0000002808087c36 */ /* 0x000fe20008000000 */
[----:B------:R-:W-:Y:S01]  /*ab30*/  ULDC.64 UR4, c[0x0][0x650] ;  /* 0x0001940000047ab9 */ /* 0x000fe20000000a00 */
[----:B------:R-:W-:Y:S01]  /*ab40*/  IMAD.U32 R5, RZ, RZ, UR40 ;  /* 0x00000028ff057e24 */ /* 0x000fe2000f8e00ff */
[----:B------:R-:W-:Y:S01]  /*ab50*/  UISETP.GE.U32.AND UP0, UPT, UR40, 0x16, UPT ;  /* 0x000000162800788c */ /* 0x000fe2000bf06070 */
[----:B------:R-:W-:Y:S01]  /*ab60*/  BSSY B1, `(.L_x_304) ;  /* 0x0000070000017945 */ /* 0x000fe20003800000 */
[----:B------:R-:W-:Y:S01]  /*ab70*/  ISETP.GT.U32.AND P1, PT, R8, 0x15, PT ;  /* 0x000000150800780c */ /* 0x000fe20003f24070 */
[----:B------:R-:W-:Y:S01]  /*ab80*/  IMAD.MOV.U32 R19, RZ, RZ, -0x1 ;  /* 0xffffffffff137424 */ /* 0x000fe200078e00ff */
[----:B------:R-:W-:Y:S01]  /*ab90*/  PRMT R9, RZ, 0x7610, R9 ;  /* 0x00007610ff097816 */ /* 0x000fe20000000009 */
[----:B------:R-:W-:Y:S01]  /*aba0*/  IMAD.MOV.U32 R22, RZ, RZ, -0x1 ;  /* 0xffffffffff167424 */ /* 0x000fe200078e00ff */
[----:B------:R-:W-:-:S02]  /*abb0*/  ISETP.LT.U32.AND P1, PT, R5, 0x16, P1 ;  /* 0x000000160500780c */ /* 0x000fc40000f21070 */
[----:B------:R-:W-:Y:S01]  /*abc0*/  PLOP3.LUT P3, PT, PT, PT, UP0, 0x80, 0x0 ;  /* 0x000000000000781c */ /* 0x000fe20003f6f008 */
[----:B------:R-:W0:Y:S01]  /*abd0*/  @P4 S2R R3, SR_CgaCtaId ;  /* 0x0000000000034919 */ /* 0x000e220000008800 */
[----:B------:R-:W-:-:S04]  /*abe0*/  @P4 MOV R2, 0x400 ;  /* 0x0000040000024802 */ /* 0x000fc80000000f00 */
[----:B0-----:R-:W-:Y:S01]  /*abf0*/  @P4 LEA R4, R3, R2, 0x18 ;  /* 0x0000000203044211 */ /* 0x001fe200078ec0ff */
[----:B------:R-:W-:-:S03]  /*ac00*/  IMAD.WIDE.U32 R2, R8, -0x45d1745d, RZ ;  /* 0xba2e8ba308027825 */ /* 0x000fc600078e00ff */
[----:B------:R0:W-:Y:S01]  /*ac10*/  @P4 SYNCS.ARRIVE.TRANS64.A1T0 RZ, [R4+URZ+0x198], RZ ;  /* 0x000198ff04ff49a7 */ /* 0x0001e2000810003f */
[----:B------:R-:W-:Y:S01]  /*ac20*/  IMAD.MOV.U32 R2, RZ, RZ, -0x1 ;  /* 0xffffffffff027424 */ /* 0x000fe200078e00ff */
[----:B------:R-:W-:Y:S02]  /*ac30*/  SHF.R.U32.HI R5, RZ, 0x4, R3 ;  /* 0x00000004ff057819 */ /* 0x000fe40000011603 */
[----:B------:R-:W-:-:S03]  /*ac40*/  SEL R3, RZ, 0x1, !P1 ;  /* 0x00000001ff037807 */ /* 0x000fc60004800000 */
[----:B------:R-:W-:Y:S01]  /*ac50*/  IMAD R8, R5, -0x16, R8 ;  /* 0xffffffea05087824 */ /* 0x000fe200078e0208 */
[----:B------:R-:W-:Y:S02]  /*ac60*/  LOP3.LUT R0, R0, R3, RZ, 0x3c, !PT ;  /* 0x0000000300007212 */ /* 0x000fe400078e3cff */
[----:B------:R-:W-:Y:S02]  /*ac70*/  PRMT R3, RZ, 0x7610, R3 ;  /* 0x00007610ff037816 */ /* 0x000fe40000000003 */
[----:B------:R-:W-:Y:S02]  /*ac80*/  @P3 LOP3.LUT R0, R0, 0x1, R5, 0x78, !PT ;  /* 0x0000000100003812 */ /* 0x000fe400078e7805 */
[----:B--2---:R-:W-:-:S04]  /*ac90*/  IADD3 R18, P4, R18, R12, RZ ;  /* 0x0000000c12127210 */ /* 0x004fc80007f9e0ff */
[----:B------:R-:W-:Y:S01]  /*aca0*/  ISETP.GE.U32.AND P1, PT, R18, UR4, PT ;  /* 0x0000000412007c0c */ /* 0x000fe2000bf26070 */
[----:B------:R-:W-:-:S05]  /*acb0*/  IMAD.X R17, R17, 0x1, R23, P4 ;  /* 0x0000000111117824 */ /* 0x000fca00020e0617 */
[----:B------:R-:W-:-:S13]  /*acc0*/  ISETP.GE.U32.AND.EX P1, PT, R17, UR5, PT, P1 ;  /* 0x0000000511007c0c */ /* 0x000fda000bf26110 */
[----:B0-----:R-:W-:Y:S05]  /*acd0*/  @P1 BRA `(.L_x_305) ;  /* 0x0000000400601947 */ /* 0x001fea0003800000 */
[----:B------:R-:W0:Y:S01]  /*ace0*/  S2R R12, SR_CTAID.X ;  /* 0x00000000000c7919 */ /* 0x000e220000002500 */
[----:B------:R-:W-:Y:S01]  /*acf0*/  ULDC.64 UR4, c[0x0][0x628] ;  /* 0x00018a0000047ab9 */ /* 0x000fe20000000a00 */
[----:B------:R-:W-:Y:S01]  /*ad00*/  ULDC UR7, c[0x0][0x630] ;  /* 0x00018c0000077ab9 */ /* 0x000fe20000000800 */
[----:B------:R-:W-:Y:S01]  /*ad10*/  ISETP.NE.U32.AND P1, PT, RZ, UR4, PT ;  /* 0x00000004ff007c0c */ /* 0x000fe2000bf25070 */
[----:B------:R-:W1:Y:S01]  /*ad20*/  S2R R13, SR_CTAID.Y ;  /* 0x00000000000d7919 */ /* 0x000e620000002600 */
[----:B------:R-:W-:Y:S01]  /*ad30*/  ULDC UR8, c[0x0][0x150] ;  /* 0x0000540000087ab9 */ /* 0x000fe20000000800 */
[----:B------:R-:W-:Y:S01]  /*ad40*/  IMAD.MOV.U32 R2, RZ, RZ, R18 ;  /* 0x000000ffff027224 */ /* 0x000fe200078e0012 */
[----:B------:R-:W-:Y:S01]  /*ad50*/  ISETP.NE.AND.EX P1, PT, RZ, UR5, PT, P1 ;  /* 0x00000005ff007c0c */ /* 0x000fe2000bf25310 */
[----:B------:R-:W-:Y:S01]  /*ad60*/  IMAD.MOV.U32 R3, RZ, RZ, R17 ;  /* 0x000000ffff037224 */ /* 0x000fe200078e0011 */
[----:B0-----:R-:W-:-:S11]  /*ad70*/  I2FP.F32.U32 R14, R12 ;  /* 0x0000000c000e7245 */ /* 0x001fd60000201000 */
[----:B------:R-:W-:Y:S05]  /*ad80*/  @!P1 BRA `(.L_x_306) ;  /* 0x0000000000289947 */ /* 0x000fea0003800000 */
[----:B------:R-:W-:Y:S02]  /*ad90*/  ULDC UR6, c[0x0][0x634] ;  /* 0x00018d0000067ab9 */ /* 0x000fe40000000800 */
[----:B------:R-:W-:-:S05]  /*ada0*/  IADD3 R3, P1, R18, UR6, RZ ;  /* 0x0000000612037c10 */ /* 0x000fca000ff3e0ff */
[----:B------:R-:W-:-:S04]  /*adb0*/  IMAD.X R11, RZ, RZ, R17, P1 ;  /* 0x000000ffff0b7224 */ /* 0x000fc800008e0611 */
[----:B------:R-:W-:-:S04]  /*adc0*/  IMAD.WIDE.U32 R4, R11, UR4, RZ ;  /* 0x000000040b047c25 */ /* 0x000fc8000f8e00ff */
[----:B------:R-:W-:-:S04]  /*add0*/  IMAD.WIDE.U32 R4, P1, R3, UR5, R4 ;  /* 0x0000000503047c25 */ /* 0x000fc8000f820004 */
[----:B------:R-:W-:-:S04]  /*ade0*/  IMAD.WIDE.U32 R2, R3, UR4, RZ ;  /* 0x0000000403027c25 */ /* 0x000fc8000f8e00ff */
[----:B------:R-:W-:Y:S01]  /*adf0*/  IMAD.MOV.U32 R2, RZ, RZ, R5 ;  /* 0x000000ffff027224 */ /* 0x000fe200078e0005 */
[----:B------:R-:W-:Y:S01]  /*ae00*/  IADD3 RZ, P3, R3, R4, RZ ;  /* 0x0000000403ff7210 */ /* 0x000fe20007f7e0ff */
[----:B------:R-:W-:-:S04]  /*ae10*/  IMAD.X R3, RZ, RZ, RZ, P1 ;  /* 0x000000ffff037224 */ /* 0x000fc800008e06ff */
[----:B------:R-:W-:-:S08]  /*ae20*/  IMAD.WIDE.U32.X R2, R11, UR5, R2, P3 ;  /* 0x000000050b027c25 */ /* 0x000fd000098e0402 */
.L_x_306:
[----:B------:R-:W0:Y:S01]  /*ae30*/  LDC R21, c[0x0][0x65c] ;  /* 0x00019700ff157b82 */ /* 0x000e220000000800 */
[--C-:B------:R-:W-:Y:S01]  /*ae40*/  SHF.R.U64 R11, R2, UR7, R3.reuse ;  /* 0x00000007020b7c19 */ /* 0x100fe20008001203 */
[----:B------:R-:W-:Y:S01]  /*ae50*/  FMUL R14, R14, UR8 ;  /* 0x000000080e0e7c20 */ /* 0x000fe20008400000 */
[----:B------:R-:W-:Y:S01]  /*ae60*/  SHF.R.U32.HI R2, RZ, UR7, R3 ;  /* 0x00000007ff027c19 */ /* 0x000fe20008011603 */
[----:B------:R-:W-:Y:S01]  /*ae70*/  ULDC UR6, c[0x0][0x154] ;  /* 0x0000550000067ab9 */ /* 0x000fe20000000800 */
[----:B------:R-:W-:Y:S01]  /*ae80*/  IADD3 R15, P1, RZ, -R11, RZ ;  /* 0x8000000bff0f7210 */ /* 0x000fe20007f3e0ff */
[----:B------:R-:W-:Y:S01]  /*ae90*/  ULDC.64 UR4, c[0x0][0x620] ;  /* 0x0001880000047ab9 */ /* 0x000fe20000000a00 */
[----:B-1----:R-:W-:Y:S01]  /*aea0*/  I2FP.F32.U32 R3, R13 ;  /* 0x0000000d00037245 */ /* 0x002fe20000201000 */
[----:B------:R-:W1:Y:S01]  /*aeb0*/  LDC R19, c[0x0][0x144] ;  /* 0x00005100ff137b82 */ /* 0x000e620000000800 */
[----:B------:R-:W2:Y:S01]  /*aec0*/  F2I.U32.TRUNC.NTZ R14, R14 ;  /* 0x0000000e000e7305 */ /* 0x000ea2000020f000 */
[----:B------:R-:W-:-:S02]  /*aed0*/  IMAD.X R2, RZ, RZ, ~R2, P1 ;  /* 0x000000ffff027224 */ /* 0x000fc400008e0e02 */
[----:B------:R-:W-:Y:S01]  /*aee0*/  FMUL R4, R3, UR6 ;  /* 0x0000000603047c20 */ /* 0x000fe20008400000 */
[----:B------:R-:W-:Y:S01]  /*aef0*/  IMAD.MOV.U32 R3, RZ, RZ, R17 ;  /* 0x000000ffff037224 */ /* 0x000fe200078e0011 */
[----:B------:R-:W-:Y:S01]  /*af00*/  ULDC.64 UR6, c[0x0][0x640] ;  /* 0x0001900000067ab9 */ /* 0x000fe20000000a00 */
[----:B------:R-:W-:Y:S01]  /*af10*/  IMAD R2, R2, UR4, RZ ;  /* 0x0000000402027c24 */ /* 0x000fe2000f8e02ff */
[----:B------:R-:W3:Y:S01]  /*af20*/  LDC R20, c[0x0][0x148] ;  /* 0x00005200ff147b82 */ /* 0x000ee20000000800 */
[----:B------:R-:W-:Y:S01]  /*af30*/  ISETP.NE.U32.AND P1, PT, RZ, UR6, PT ;  /* 0x00000006ff007c0c */ /* 0x000fe2000bf25070 */
[----:B------:R-:W4:Y:S01]  /*af40*/  F2I.U32.TRUNC.NTZ R4, R4 ;  /* 0x0000000400047305 */ /* 0x000f22000020f000 */
[----:B------:R-:W-:Y:S02]  /*af50*/  IMAD R5, R15, UR5, R2 ;  /* 0x000000050f057c24 */ /* 0x000fe4000f8e0202 */
[----:B------:R-:W-:Y:S01]  /*af60*/  IMAD.MOV.U32 R2, RZ, RZ, R18 ;  /* 0x000000ffff027224 */ /* 0x000fe200078e0012 */
[----:B------:R-:W-:-:S02]  /*af70*/  ISETP.NE.AND.EX P1, PT, RZ, UR7, PT, P1 ;  /* 0x00000007ff007c0c */ /* 0x000fc4000bf25310 */
[----:B0-----:R-:W-:Y:S01]  /*af80*/  ISETP.NE.AND P4, PT, R21, 0x1, PT ;  /* 0x000000011500780c */ /* 0x001fe20003f85270 */
[----:B------:R-:W-:Y:S01]  /*af90*/  IMAD.WIDE.U32 R2, R15, UR4, R2 ;  /* 0x000000040f027c25 */ /* 0x000fe2000f8e0002 */
[----:B------:R-:W-:-:S03]  /*afa0*/  ULDC UR4, c[0x0][0x618] ;  /* 0x0001860000047ab9 */ /* 0x000fc60000000800 */
[----:B--2---:R-:W-:Y:S02]  /*afb0*/  IMAD.MOV R14, RZ, RZ, -R14 ;  /* 0x000000ffff0e7224 */ /* 0x004fe400078e0a0e */
[----:B------:R-:W-:Y:S02]  /*afc0*/  IMAD.IADD R3, R3, 0x1, R5 ;  /* 0x0000000103037824 */ /* 0x000fe400078e0205 */
[----:B-1----:R-:W-:-:S03]  /*afd0*/  IMAD R12, R19, R14, R12 ;  /* 0x0000000e130c7224 */ /* 0x002fc600078e020c */
[--C-:B------:R-:W-:Y:S01]  /*afe0*/  SHF.R.U64 R14, R2, UR4, R3.reuse ;  /* 0x00000004020e7c19 */ /* 0x100fe20008001203 */
[----:B----4-:R-:W-:Y:S01]  /*aff0*/  IMAD.MOV R2, RZ, RZ, -R4 ;  /* 0x000000ffff027224 */ /* 0x010fe200078e0a04 */
[----:B------:R-:W-:Y:S01]  /*b000*/  SHF.R.U32.HI R3, RZ, UR4, R3 ;  /* 0x00000004ff037c19 */ /* 0x000fe20008011603 */
[----:B------:R-:W-:Y:S02]  /*b010*/  ULDC UR4, c[0x0][0x608] ;  /* 0x0001820000047ab9 */ /* 0x000fe40000000800 */
[----:B---3--:R-:W-:Y:S01]  /*b020*/  @P4 IMAD R12, R20, R2, R13 ;  /* 0x00000002140c4224 */ /* 0x008fe200078e020d */
[--C-:B------:R-:W-:Y:S02]  /*b030*/  SHF.R.U64 R19, R14, UR4, R3.reuse ;  /* 0x000000040e137c19 */ /* 0x100fe40008001203 */
[----:B------:R-:W-:Y:S01]  /*b040*/  SHF.R.U32.HI R2, RZ, UR4, R3 ;  /* 0x00000004ff027c19 */ /* 0x000fe20008011603 */
[----:B------:R-:W-:-:S03]  /*b050*/  ULDC UR4, c[0x0][0x658] ;  /* 0x0001960000047ab9 */ /* 0x000fc60000000800 */
[--C-:B------:R-:W-:Y:S02]  /*b060*/  SHF.R.U64 R13, R19, UR4, R2.reuse ;  /* 0x00000004130d7c19 */ /* 0x100fe40008001202 */
[----:B------:R-:W-:-:S03]  /*b070*/  SHF.R.U32.HI R2, RZ, UR4, R2 ;  /* 0x00000004ff027c19 */ /* 0x000fc60008011602 */
[----:B------:R-:W-:Y:S02]  /*b080*/  IMAD.MOV.U32 R4, RZ, RZ, R13 ;  /* 0x000000ffff047224 */ /* 0x000fe400078e000d */
[----:B------:R-:W-:Y:S01]  /*b090*/  IMAD.MOV.U32 R3, RZ, RZ, R2 ;  /* 0x000000ffff037224 */ /* 0x000fe200078e0002 */
[----:B------:R-:W-:Y:S06]  /*b0a0*/  @!P1 BRA `(.L_x_307) ;  /* 0x00000000002c9947 */ /* 0x000fec0003800000 */
        /* <DEDUP_REMOVED lines=9> */
[----:B------:R-:W-:-:S04]  /*b140*/  IMAD.WIDE.U32.X R2, R15, UR7, R2, P3 ;  /* 0x000000070f027c25 */ /* 0x000fc800098e0402 */
[----:B------:R-:W-:-:S07]  /*b150*/  IMAD.MOV.U32 R4, RZ, RZ, R2 ;  /* 0x000000ffff047224 */ /* 0x000fce00078e0002 */
.L_x_307:
[----:B------:R-:W-:Y:S01]  /*b160*/  ULDC UR4, c[0x0][0x648] ;  /* 0x0001920000047ab9 */ /* 0x000fe20000000800 */
[----:B------:R-:W-:Y:S01]  /*b170*/  LOP3.LUT R2, R19, UR16, RZ, 0xc0, !PT ;  /* 0x0000001013027c12 */ /* 0x000fe2000f8ec0ff */
[----:B------:R-:W-:Y:S01]  /*b180*/  ULDC UR5, c[0x0][0x610] ;  /* 0x0001840000057ab9 */ /* 0x000fe20000000800 */
[----:B------:R-:W-:Y:S01]  /*b190*/  SHF.R.U64 R3, R4, UR4, R3 ;  /* 0x0000000404037c19 */ /* 0x000fe20008001203 */
[----:B------:R-:W-:Y:S01]  /*b1a0*/  ULDC UR4, c[0x0][0x638] ;  /* 0x00018e0000047ab9 */ /* 0x000fe20000000800 */
[----:B------:R-:W-:-:S03]  /*b1b0*/  LOP3.LUT R14, R14, UR15, RZ, 0xc0, !PT ;  /* 0x0000000f0e0e7c12 */ /* 0x000fc6000f8ec0ff */
[----:B------:R-:W-:Y:S02]  /*b1c0*/  IMAD.MOV R4, RZ, RZ, -R3 ;  /* 0x000000ffff047224 */ /* 0x000fe400078e0a03 */
[----:B------:R-:W-:Y:S02]  /*b1d0*/  IMAD R3, R3, UR17, R2 ;  /* 0x0000001103037c24 */ /* 0x000fe4000f8e0202 */
[----:B------:R-:W-:Y:S01]  /*b1e0*/  IMAD R13, R4, UR4, R13 ;  /* 0x00000004040d7c24 */ /* 0x000fe2000f8e020d */
[----:B------:R-:W-:Y:S01]  /*b1f0*/  ULDC UR4, c[0x0][0x600] ;  /* 0x0001800000047ab9 */ /* 0x000fe20000000800 */
[----:B------:R-:W-:Y:S02]  /*b200*/  IMAD R12, R3, UR5, R12 ;  /* 0x00000005030c7c24 */ /* 0x000fe4000f8e020c */
[----:B------:R-:W-:Y:S02]  /*b210*/  IMAD R13, R13, UR4, R14 ;  /* 0x000000040d0d7c24 */ /* 0x000fe4000f8e020e */
[----:B------:R-:W-:-:S02]  /*b220*/  IMAD.MOV.U32 R3, RZ, RZ, 0x1 ;  /* 0x00000001ff037424 */ /* 0x000fc400078e00ff */
[----:B------:R-:W-:Y:S01]  /*b230*/  IMAD.MOV.U32 R2, RZ, RZ, R11 ;  /* 0x000000ffff027224 */ /* 0x000fe200078e000b */
[----:B------:R-:W-:Y:S02]  /*b240*/  SEL R22, R13, R12, !P4 ;  /* 0x0000000c0d167207 */ /* 0x000fe40006000000 */
[----:B------:R-:W-:-:S07]  /*b250*/  SEL R19, R12, R13, !P4 ;  /* 0x0000000d0c137207 */ /* 0x000fce0006000000 */
.L_x_305:
[----:B------:R-:W-:Y:S05]  /*b260*/  BSYNC B1 ;  /* 0x0000000000017941 */ /* 0x000fea0003800000 */
.L_x_304:
[----:B------:R-:W-:-:S13]  /*b270*/  LOP3.LUT P1, RZ, R3, 0xff, RZ, 0xc0, !PT ;  /* 0x000000ff03ff7812 */ /* 0x000fda000782c0ff */
[----:B------:R-:W-:Y:S05]  /*b280*/  @P1 BRA `(.L_x_308) ;  /* 0xfffffff400241947 */ /* 0x000fea000383ffff */
[----:B------:R-:W-:Y:S05]  /*b290*/  BSYNC B0 ;  /* 0x0000000000007941 */ /* 0x000fea0003800000 */
.L_x_296:
[----:B------:R-:W-:-:S03]  /*b2a0*/  UMOV UR4, 0xffffffff ;  /* 0xffffffff00047882 */ /* 0x000fc60000000000 */
[----:B------:R-:W-:Y:S05]  /*b2b0*/  BRA.DIV UR4, `(.L_x_309) ;  /* 0x0000000e04c87947 */ /* 0x000fea000b800000 */
[----:B------:R-:W-:-:S13]  /*b2c0*/  ELECT P6, URZ, PT ;  /* 0x00000000003f782f */ /* 0x000fda00038c0000 */
.L_x_343:
[----:B------:R-:W-:Y:S04]  /*b2d0*/  BSSY B0, `(.L_x_310) ;  /* 0x00000cd000007945 */ /* 0x000fe80003800000 */
[----:B------:R-:W-:Y:S05]  /*b2e0*/  @!P6 BRA `(.L_x_311) ;  /* 0x0000000c002ce947 */ /* 0x000fea0003800000 */
[----:B------:R-:W-:-:S04]  /*b2f0*/  LOP3.LUT R16, R16, 0x2, RZ, 0xfc, !PT ;  /* 0x0000000210107812 */ /* 0x000fc800078efcff */
[----:B------:R-:W-:-:S13]  /*b300*/  ISETP.NE.AND P0, PT, R16, 0x3, PT ;  /* 0x000000031000780c */ /* 0x000fda0003f05270 */
[----:B------:R-:W-:Y:S05]  /*b310*/  @!P0 BRA `(.L_x_312) ;  /* 0x0000000000048947 */ /* 0x000fea0003800000 */
[----:B------:R-:W-:Y:S01]  /*b320*/  BPT.TRAP 0x1 ;  /* 0x000000040000795c */ /* 0x000fe20000300000 */
.L_x_312:
[----:B------:R-:W0:Y:S01]  /*b330*/  S2R R3, SR_CgaCtaId ;  /* 0x0000000000037919 */ /* 0x000e220000008800 */
[----:B------:R-:W-:-:S04]  /*b340*/  MOV R2, 0x400 ;  /* 0x0000040000027802 */ /* 0x000fc80000000f00 */
[----:B0-----:R-:W-:Y:S02]  /*b350*/  LEA R3, R3, R2, 0x18 ;  /* 0x0000000203037211 */ /* 0x001fe400078ec0ff */
[----:B------:R-:W-:-:S03]  /*b360*/  SHF.L.U32 R2, R0, 0x1f, RZ ;  /* 0x0000001f00027819 */ /* 0x000fc600000006ff */
[----:B------:R-:W-:-:S04]  /*b370*/  VIADD R3, R3, 0xb0 ;  /* 0x000000b003037836 */ /* 0x000fc80000000000 */
[C---:B------:R-:W-:Y:S02]  /*b380*/  IMAD R7, R8.reuse, 0x8, R3 ;  /* 0x0000000808077824 */ /* 0x040fe400078e0203 */
[----:B------:R-:W-:Y:S02]  /*b390*/  VIADD R8, R8, 0x1 ;  /* 0x0000000108087836 */ /* 0x000fe40000000000 */
[----:B------:R-:W0:Y:S03]  /*b3a0*/  SYNCS.PHASECHK.TRANS64.TRYWAIT P0, [R7+URZ], R2 ;  /* 0x00000002070075a7 */ /* 0x000e26000800017f */
[----:B------:R-:W-:-:S04]  /*b3b0*/  ISETP.NE.AND P1, PT, R8, 0x16, PT ;  /* 0x000000160800780c */ /* 0x000fc80003f25270 */
[----:B------:R-:W-:Y:S02]  /*b3c0*/  SEL R5, RZ, 0x1, P1 ;  /* 0x00000001ff057807 */ /* 0x000fe40000800000 */
[----:B------:R-:W-:Y:S02]  /*b3d0*/  SEL R8, R8, RZ, P1 ;  /* 0x000000ff08087207 */ /* 0x000fe40000800000 */
[----:B------:R-:W-:-:S03]  /*b3e0*/  LOP3.LUT R5, R0, R5, RZ, 0x3c, !PT ;  /* 0x0000000500057212 */ /* 0x000fc600078e3cff */
[----:B------:R-:W-:Y:S01]  /*b3f0*/  IMAD R9, R8, 0x8, R3 ;  /* 0x0000000808097824 */ /* 0x000fe200078e0203 */
[----:B------:R-:W-:Y:S01]  /*b400*/  SHF.L.U32 R4, R5, 0x1f, RZ ;  /* 0x0000001f05047819 */ /* 0x000fe200000006ff */
[----:B0-----:R-:W-:Y:S06]  /*b410*/  @!P0 BRA `(.L_x_313) ;  /* 0x0000000c00908947 */ /* 0x001fec0003800000 */
.L_x_344:
[----:B------:R-:W1:Y:S01]  /*b420*/  SYNCS.PHASECHK.TRANS64.TRYWAIT P0, [R9+URZ], R4 ;  /* 0x00000004090075a7 */ /* 0x000e62000800017f */
[----:B------:R-:W-:-:S05]  /*b430*/  VIADD R0, R8, 0x1 ;  /* 0x0000000108007836 */ /* 0x000fca0000000000 */
[----:B------:R-:W-:-:S04]  /*b440*/  ISETP.NE.AND P1, PT, R0, 0x16, PT ;  /* 0x000000160000780c */ /* 0x000fc80003f25270 */
[----:B0-----:R-:W-:Y:S02]  /*b450*/  SEL R2, RZ, 0x1, P1 ;  /* 0x00000001ff027807 */ /* 0x001fe40000800000 */
[----:B------:R-:W-:Y:S02]  /*b460*/  SEL R0, R0, RZ, P1 ;  /* 0x000000ff00007207 */ /* 0x000fe40000800000 */
[----:B------:R-:W-:-:S03]  /*b470*/  LOP3.LUT R7, R5, R2, RZ, 0x3c, !PT ;  /* 0x0000000205077212 */ /* 0x000fc600078e3cff */
[----:B------:R-:W-:Y:S01]  /*b480*/  IMAD R6, R0, 0x8, R3 ;  /* 0x0000000800067824 */ /* 0x000fe200078e0203 */
[----:B------:R-:W-:Y:S01]  /*b490*/  SHF.L.U32 R5, R7, 0x1f, RZ ;  /* 0x0000001f07057819 */ /* 0x000fe200000006ff */
[----:B-1----:R-:W-:Y:S06]  /*b4a0*/  @!P0 BRA `(.L_x_314) ;  /* 0x0000000c00808947 */ /* 0x002fec0003800000 */
.L_x_345:
[----:B------:R-:W1:Y:S01]  /*b4b0*/  SYNCS.PHASECHK.TRANS64.TRYWAIT P0, [R6+URZ], R5 ;  /* 0x00000005060075a7 */ /* 0x000e62000800017f */
[----:B------:R-:W-:-:S05]  /*b4c0*/  VIADD R0, R0, 0x1 ;  /* 0x0000000100007836 */ /* 0x000fca0000000000 */
[----:B------:R-:W-:-:S04]  /*b4d0*/  ISETP.NE.AND P1, PT, R0, 0x16, PT ;  /* 0x000000160000780c */ /* 0x000fc80003f25270 */
[----:B------:R-:W-:Y:S02]  /*b4e0*/  SEL R2, RZ, 0x1, P1 ;  /* 0x00000001ff027807 */ /* 0x000fe40000800000 */
[----:B------:R-:W-:Y:S02]  /*b4f0*/  SEL R0, R0, RZ, P1 ;  /* 0x000000ff00007207 */ /* 0x000fe40000800000 */
[----:B------:R-:W-:-:S03]  /*b500*/  LOP3.LUT R7, R7, R2, RZ, 0x3c, !PT ;  /* 0x0000000207077212 */ /* 0x000fc600078e3cff */
[----:B0-----:R-:W-:Y:S01]  /*b510*/  IMAD R9, R0, 0x8, R3 ;  /* 0x0000000800097824 */ /* 0x001fe200078e0203 */
[----:B------:R-:W-:Y:S01]  /*b520*/  SHF.L.U32 R4, R7, 0x1f, RZ ;  /* 0x0000001f07047819 */ /* 0x000fe200000006ff */
[----:B-1----:R-:W-:Y:S06]  /*b530*/  @!P0 BRA `(.L_x_315) ;  /* 0x0000000c00708947 */ /* 0x002fec0003800000 */
.L_x_346:
        /* <DEDUP_REMOVED lines=9> */
.L_x_347:
        /* <DEDUP_REMOVED lines=9> */
.L_x_348:
        /* <DEDUP_REMOVED lines=9> */
.L_x_349:
        /* <DEDUP_REMOVED lines=9> */
.L_x_350:
        /* <DEDUP_REMOVED lines=9> */
.L_x_351:
        /* <DEDUP_REMOVED lines=9> */
.L_x_352:
        /* <DEDUP_REMOVED lines=9> */
.L_x_353:
        /* <DEDUP_REMOVED lines=9> */
.L_x_354:
        /* <DEDUP_REMOVED lines=9> */
.L_x_355:
        /* <DEDUP_REMOVED lines=9> */
.L_x_356:
        /* <DEDUP_REMOVED lines=9> */
.L_x_357:
        /* <DEDUP_REMOVED lines=9> */
.L_x_358:
        /* <DEDUP_REMOVED lines=9> */
.L_x_359:
        /* <DEDUP_REMOVED lines=9> */
.L_x_360:
        /* <DEDUP_REMOVED lines=9> */
.L_x_361:
        /* <DEDUP_REMOVED lines=9> */
.L_x_362:
        /* <DEDUP_REMOVED lines=9> */
.L_x_363:
[----:B------:R-:W1:Y:S01]  /*bed0*/  SYNCS.PHASECHK.TRANS64.TRYWAIT P0, [R6+URZ], R5 ;  /* 0x00000005060075a7 */ /* 0x000e62000800017f */
[----:B------:R-:W-:-:S05]  /*bee0*/  VIADD R0, R0, 0x1 ;  /* 0x0000000100007836 */ /* 0x000fca0000000000 */
[----:B------:R-:W-:-:S04]  /*bef0*/  ISETP.NE.AND P1, PT, R0, 0x16, PT ;  /* 0x000000160000780c */ /* 0x000fc80003f25270 */
[----:B------:R-:W-:Y:S02]  /*bf00*/  SEL R2, RZ, 0x1, P1 ;  /* 0x00000001ff027807 */ /* 0x000fe40000800000 */
[----:B------:R-:W-:Y:S02]  /*bf10*/  SEL R0, R0, RZ, P1 ;  /* 0x000000ff00007207 */ /* 0x000fe40000800000 */
[----:B------:R-:W-:Y:S01]  /*bf20*/  LOP3.LUT R2, R7, R2, RZ, 0x3c, !PT ;  /* 0x0000000207027212 */ /* 0x000fe200078e3cff */
[----:B-1----:R-:W-:Y:S06]  /*bf30*/  @!P0 BRA `(.L_x_333) ;  /* 0x0000000800588947 */ /* 0x002fec0003800000 */
.L_x_364:
[----:B------:R-:W-:Y:S01]  /*bf40*/  IMAD R3, R0, 0x8, R3 ;  /* 0x0000000800037824 */ /* 0x000fe200078e0203 */
[----:B------:R-:W-:-:S07]  /*bf50*/  SHF.L.U32 R0, R2, 0x1f, RZ ;  /* 0x0000001f02007819 */ /* 0x000fce00000006ff */
.L_x_334:
[----:B--2---:R2:W3:Y:S02]  /*bf60*/  SYNCS.PHASECHK.TRANS64.TRYWAIT P0, [R3+URZ], R0 ;  /* 0x00000000030075a7 */ /* 0x0044e4000800017f */
[----:B---3--:R-:W-:Y:S05]  /*bf70*/  @!P0 NANOSLEEP.SYNCS 0x989680 ;  /* 0x009896800000895d */ /* 0x008fea0003900000 */
[----:B------:R-:W3:Y:S02]  /*bf80*/  @!P0 SYNCS.PHASECHK.TRANS64 P0, [R3+URZ], R0 ;  /* 0x00000000030085a7 */ /* 0x000ee4000800007f */
[----:B---3--:R-:W-:Y:S05]  /*bf90*/  @!P0 BRA `(.L_x_334) ;  /* 0xfffffffc00f08947 */ /* 0x008fea000383ffff */
.L_x_311:
[----:B------:R-:W-:Y:S05]  /*bfa0*/  BSYNC B0 ;  /* 0x0000000000007941 */ /* 0x000fea0003800000 */
.L_x_310:
[----:B------:R-:W-:Y:S05]  /*bfb0*/  EXIT ;  /* 0x000000000000794d */ /* 0x000fea0003800000 */
.L_x_20:
[----:B-1----:R1:W2:Y:S02]  /*bfc0*/  SYNCS.PHASECHK.TRANS64.TRYWAIT P0, [R161+URZ], R0 ;  /* 0x00000000a10075a7 */ /* 0x0022a4000800017f */
[----:B--2---:R-:W-:Y:S05]  /*bfd0*/  @!P0 NANOSLEEP.SYNCS 0x989680 ;  /* 0x009896800000895d */ /* 0x004fea0003900000 */
[----:B------:R-:W2:Y:S02]  /*bfe0*/  @!P0 SYNCS.PHASECHK.TRANS64 P0, [R161+URZ], R0 ;  /* 0x00000000a10085a7 */ /* 0x000ea4000800007f */
[----:B--2---:R-:W-:Y:S05]  /*bff0*/  @!P0 BRA `(.L_x_20) ;  /* 0xfffffffc00f08947 */ /* 0x004fea000383ffff */
[----:B------:R-:W-:Y:S05]  /*c000*/  BRA `(.L_x_335) ;  /* 0xffffff5800507947 */ /* 0x000fea000383ffff */
.L_x_25:
[----:B--2---:R2:W3:Y:S02]  /*c010*/  SYNCS.PHASECHK.TRANS64.TRYWAIT P1, [R3+URZ], R0 ;  /* 0x00000000030075a7 */ /* 0x0044e4000802017f */
[----:B---3--:R-:W-:Y:S05]  /*c020*/  @!P1 NANOSLEEP.SYNCS 0x989680 ;  /* 0x009896800000995d */ /* 0x008fea0003900000 */
[----:B------:R-:W3:Y:S02]  /*c030*/  @!P1 SYNCS.PHASECHK.TRANS64 P1, [R3+URZ], R0 ;  /* 0x00000000030095a7 */ /* 0x000ee4000802007f */
[----:B---3--:R-:W-:Y:S05]  /*c040*/  @!P1 BRA `(.L_x_25) ;  /* 0xfffffffc00f09947 */ /* 0x008fea000383ffff */
[----:B------:R-:W-:Y:S05]  /*c050*/  BRA `(.L_x_24) ;  /* 0xffffff5800bc7947 */ /* 0x000fea000383ffff */
.L_x_30:
[----:B--2---:R-:W-:-:S04]  /*c060*/  IMAD.U32 R5, RZ, RZ, UR4 ;  /* 0x00000004ff057e24 */ /* 0x004fc8000f8e00ff */
[----:B------:R2:W3:Y:S03]  /*c070*/  SYNCS.PHASECHK.TRANS64.TRYWAIT P1, [R5+URZ], R4 ;  /* 0x00000004050075a7 */ /* 0x0004e6000802017f */
[----:B---3--:R-:W-:Y:S05]  /*c080*/  @!P1 NANOSLEEP.SYNCS 0x989680 ;  /* 0x009896800000995d */ /* 0x008fea0003900000 */
[----:B------:R-:W3:Y:S02]  /*c090*/  @!P1 SYNCS.PHASECHK.TRANS64 P1, [R5+URZ], R4 ;  /* 0x00000004050095a7 */ /* 0x000ee4000802007f */
[----:B---3--:R-:W-:Y:S05]  /*c0a0*/  @!P1 BRA `(.L_x_30) ;  /* 0xfffffffc00ec9947 */ /* 0x008fea000383ffff */
[----:B------:R-:W-:Y:S05]  /*c0b0*/  BRA `(.L_x_29) ;  /* 0xffffff5c00307947 */ /* 0x000fea000383ffff */
.L_x_36:
[----:B-1----:R1:W2:Y:S02]  /*c0c0*/  SYNCS.PHASECHK.TRANS64.TRYWAIT P0, [R161+URZ+0x10], R0 ;  /* 0x00001000a10075a7 */ /* 0x0022a4000800017f */
[----:B--2---:R-:W-:Y:S05]  /*c0d0*/  @!P0 NANOSLEEP.SYNCS 0x989680 ;  /* 0x009896800000895d */ /* 0x004fea0003900000 */
[----:B------:R-:W2:Y:S02]  /*c0e0*/  @!P0 SYNCS.PHASECHK.TRANS64 P0, [R161+URZ+0x10], R0 ;  /* 0x00001000a10085a7 */ /* 0x000ea4000800007f */
[----:B--2---:R-:W-:Y:S05]  /*c0f0*/  @!P0 BRA `(.L_x_36) ;  /* 0xfffffffc00f08947 */ /* 0x004fea000383ffff */
[----:B------:R-:W-:Y:S05]  /*c100*/  BRA `(.L_x_336) ;  /* 0xffffff6000207947 */ /* 0x000fea000383ffff */
.L_x_297:
[----:B------:R-:W-:Y:S01]  /*c110*/  BSSY B1, `(.L_x_337) ;  /* 0x0000006000017945 */ /* 0x000fe20003800000 */
[----:B------:R-:W-:-:S07]  /*c120*/  IMAD.MOV.U32 R15, RZ, RZ, -0x1 ;  /* 0xffffffffff0f7424 */ /* 0x000fce00078e00ff */
[----:B-----5:R-:W-:Y:S05]  /*c130*/  WARPSYNC.COLLECTIVE R15, `(.L_x_338) ;  /* 0x000000000f0c7348 */ /* 0x020fea0003c00000 */
[----:B------:R-:W-:Y:S02]  /*c140*/  ELECT P6, UR62, PT ;  /* 0x00000000003e782f */ /* 0x000fe400038c0000 */
[----:B------:R-:W-:Y:S01]  /*c150*/  MOV R14, UR62 ;  /* 0x0000003e000e7c02 */ /* 0x000fe20008000f00 */
[----:B-----5:R-:W-:Y:S10]  /*c160*/  ENDCOLLECTIVE ;  /* 0x000000000000791b */ /* 0x020ff40003800000 */
.L_x_338:
[----:B------:R-:W-:Y:S05]  /*c170*/  BSYNC B1 ;  /* 0x0000000000017941 */ /* 0x000fea0003800000 */
.L_x_337:
[----:B------:R-:W-:Y:S05]  /*c180*/  BRA `(.L_x_339) ;  /* 0xffffffe400707947 */ /* 0x000fea000383ffff */
.L_x_300:
[----:B0-----:R0:W1:Y:S02]  /*c190*/  SYNCS.PHASECHK.TRANS64.TRYWAIT P1, [R12+URZ+0xb0], R5 ;  /* 0x0000b0050c0075a7 */ /* 0x001064000802017f */
[----:B-1----:R-:W-:Y:S05]  /*c1a0*/  @!P1 NANOSLEEP.SYNCS 0x989680 ;  /* 0x009896800000995d */ /* 0x002fea0003900000 */
[----:B------:R-:W1:Y:S02]  /*c1b0*/  @!P1 SYNCS.PHASECHK.TRANS64 P1, [R12+URZ+0xb0], R5 ;  /* 0x0000b0050c0095a7 */ /* 0x000e64000802007f */
[----:B-1----:R-:W-:Y:S05]  /*c1c0*/  @!P1 BRA `(.L_x_300) ;  /* 0xfffffffc00f09947 */ /* 0x002fea000383ffff */
[----:B------:R-:W-:Y:S05]  /*c1d0*/  BRA `(.L_x_340) ;  /* 0xffffffe400a47947 */ /* 0x000fea000383ffff */
.L_x_309:
[----:B------:R-:W-:Y:S01]  /*c1e0*/  BSSY B0, `(.L_x_341) ;  /* 0x0000006000007945 */ /* 0x000fe20003800000 */
[----:B------:R-:W-:-:S07]  /*c1f0*/  IMAD.MOV.U32 R15, RZ, RZ, -0x1 ;  /* 0xffffffffff0f7424 */ /* 0x000fce00078e00ff */
[----:B-----5:R-:W-:Y:S05]  /*c200*/  WARPSYNC.COLLECTIVE R15, `(.L_x_342) ;  /* 0x000000000f0c7348 */ /* 0x020fea0003c00000 */
[----:B------:R-:W-:Y:S02]  /*c210*/  ELECT P6, UR62, PT ;  /* 0x00000000003e782f */ /* 0x000fe400038c0000 */
[----:B------:R-:W-:Y:S01]  /*c220*/  MOV R14, UR62 ;  /* 0x0000003e000e7c02 */ /* 0x000fe20008000f00 */
[----:B-----5:R-:W-:Y:S10]  /*c230*/  ENDCOLLECTIVE ;  /* 0x000000000000791b */ /* 0x020ff40003800000 */
.L_x_342:
[----:B------:R-:W-:Y:S05]  /*c240*/  BSYNC B0 ;  /* 0x0000000000007941 */ /* 0x000fea0003800000 */
.L_x_341:
[----:B------:R-:W-:Y:S05]  /*c250*/  BRA `(.L_x_343) ;  /* 0xfffffff0001c7947 */ /* 0x000fea000383ffff */
.L_x_313:
[----:B0-----:R0:W1:Y:S02]  /*c260*/  SYNCS.PHASECHK.TRANS64.TRYWAIT P0, [R7+URZ], R2 ;  /* 0x00000002070075a7 */ /* 0x001064000800017f */
[----:B-1----:R-:W-:Y:S05]  /*c270*/  @!P0 NANOSLEEP.SYNCS 0x989680 ;  /* 0x009896800000895d */ /* 0x002fea0003900000 */
[----:B------:R-:W1:Y:S02]  /*c280*/  @!P0 SYNCS.PHASECHK.TRANS64 P0, [R7+URZ], R2 ;  /* 0x00000002070085a7 */ /* 0x000e64000800007f */
[----:B-1----:R-:W-:Y:S05]  /*c290*/  @!P0 BRA `(.L_x_313) ;  /* 0xfffffffc00f08947 */ /* 0x002fea000383ffff */
[----:B------:R-:W-:Y:S05]  /*c2a0*/  BRA `(.L_x_344) ;  /* 0xfffffff0005c7947 */ /* 0x000fea000383ffff */
.L_x_314:
[----:B0-----:R0:W1:Y:S02]  /*c2b0*/  SYNCS.PHASECHK.TRANS64.TRYWAIT P0, [R9+URZ], R4 ;  /* 0x00000004090075a7 */ /* 0x001064000800017f */
[----:B-1----:R-:W-:Y:S05]  /*c2c0*/  @!P0 NANOSLEEP.SYNCS 0x989680 ;  /* 0x009896800000895d */ /* 0x002fea0003900000 */
[----:B------:R-:W1:Y:S02]  /*c2d0*/  @!P0 SYNCS.PHASECHK.TRANS64 P0, [R9+URZ], R4 ;  /* 0x00000004090085a7 */ /* 0x000e64000800007f */
[----:B-1----:R-:W-:Y:S05]  /*c2e0*/  @!P0 BRA `(.L_x_314) ;  /* 0xfffffffc00f08947 */ /* 0x002fea000383ffff */
[----:B------:R-:W-:Y:S05]  /*c2f0*/  BRA `(.L_x_345) ;  /* 0xfffffff0006c7947 */ /* 0x000fea000383ffff */
.L_x_315:
[----:B0-----:R0:W1:Y:S02]  /*c300*/  SYNCS.PHASECHK.TRANS64.TRYWAIT P0, [R6+URZ], R5 ;  /* 0x00000005060075a7 */ /* 0x001064000800017f */
[----:B-1----:R-:W-:Y:S05]  /*c310*/  @!P0 NANOSLEEP.SYNCS 0x989680 ;  /* 0x009896800000895d */ /* 0x002fea0003900000 */
[----:B------:R-:W1:Y:S02]  /*c320*/  @!P0 SYNCS.PHASECHK.TRANS64 P0, [R6+URZ], R5 ;  /* 0x00000005060085a7 */ /* 0x000e64000800007f */
[----:B-1----:R-:W-:Y:S05]  /*c330*/  @!P0 BRA `(.L_x_315) ;  /* 0xfffffffc00f08947 */ /* 0x002fea000383ffff */
[----:B------:R-:W-:Y:S05]  /*c340*/  BRA `(.L_x_346) ;  /* 0xfffffff0007c7947 */ /* 0x000fea000383ffff */
.L_x_316:
[----:B0-----:R0:W1:Y:S02]  /*c350*/  SYNCS.PHASECHK.TRANS64.TRYWAIT P0, [R9+URZ], R4 ;  /* 0x00000004090075a7 */ /* 0x001064000800017f */
[----:B-1----:R-:W-:Y:S05]  /*c360*/  @!P0 NANOSLEEP.SYNCS 0x989680 ;  /* 0x009896800000895d */ /* 0x002fea0003900000 */
[----:B------:R-:W1:Y:S02]  /*c370*/  @!P0 SYNCS.PHASECHK.TRANS64 P0, [R9+URZ], R4 ;  /* 0x00000004090085a7 */ /* 0x000e64000800007f */
[----:B-1----:R-:W-:Y:S05]  /*c380*/  @!P0 BRA `(.L_x_316) ;  /* 0xfffffffc00f08947 */ /* 0x002fea000383ffff */
[----:B------:R-:W-:Y:S05]  /*c390*/  BRA `(.L_x_347) ;  /* 0xfffffff0008c7947 */ /* 0x000fea000383ffff */
.L_x_317:
[----:B0-----:R0:W1:Y:S02]  /*c3a0*/  SYNCS.PHASECHK.TRANS64.TRYWAIT P0, [R6+URZ], R5 ;  /* 0x00000005060075a7 */ /* 0x001064000800017f */
[----:B-1----:R-:W-:Y:S05]  /*c3b0*/  @!P0 NANOSLEEP.SYNCS 0x989680 ;  /* 0x009896800000895d */ /* 0x002fea0003900000 */
[----:B------:R-:W1:Y:S02]  /*c3c0*/  @!P0 SYNCS.PHASECHK.TRANS64 P0, [R6+URZ], R5 ;  /* 0x00000005060085a7 */ /* 0x000e64000800007f */
[----:B-1----:R-:W-:Y:S05]  /*c3d0*/  @!P0 BRA `(.L_x_317) ;  /* 0xfffffffc00f08947 */ /* 0x002fea000383ffff */
[----:B------:R-:W-:Y:S05]  /*c3e0*/  BRA `(.L_x_348) ;  /* 0xfffffff0009c7947 */ /* 0x000fea000383ffff */
.L_x_318:
[----:B0-----:R0:W1:Y:S02]  /*c3f0*/  SYNCS.PHASECHK.TRANS64.TRYWAIT P0, [R9+URZ], R4 ;  /* 0x00000004090075a7 */ /* 0x001064000800017f */
[----:B-1----:R-:W-:Y:S05]  /*c400*/  @!P0 NANOSLEEP.SYNCS 0x989680 ;  /* 0x009896800000895d */ /* 0x002fea0003900000 */
[----:B------:R-:W1:Y:S02]  /*c410*/  @!P0 SYNCS.PHASECHK.TRANS64 P0, [R9+URZ], R4 ;  /* 0x00000004090085a7 */ /* 0x000e64000800007f */
[----:B-1----:R-:W-:Y:S05]  /*c420*/  @!P0 BRA `(.L_x_318) ;  /* 0xfffffffc00f08947 */ /* 0x002fea000383ffff */
[----:B------:R-:W-:Y:S05]  /*c430*/  BRA `(.L_x_349) ;  /* 0xfffffff000ac7947 */ /* 0x000fea000383ffff */
.L_x_319:
[----:B0-----:R0:W1:Y:S02]  /*c440*/  SYNCS.PHASECHK.TRANS64.TRYWAIT P0, [R6+URZ], R5 ;  /* 0x00000005060075a7 */ /* 0x001064000800017f */
[----:B-1----:R-:W-:Y:S05]  /*c450*/  @!P0 NANOSLEEP.SYNCS 0x989680 ;  /* 0x009896800000895d */ /* 0x002fea0003900000 */
[----:B------:R-:W1:Y:S02]  /*c460*/  @!P0 SYNCS.PHASECHK.TRANS64 P0, [R6+URZ], R5 ;  /* 0x00000005060085a7 */ /* 0x000e64000800007f */
[----:B-1----:R-:W-:Y:S05]  /*c470*/  @!P0 BRA `(.L_x_319) ;  /* 0xfffffffc00f08947 */ /* 0x002fea000383ffff */
[----:B------:R-:W-:Y:S05]  /*c480*/  BRA `(.L_x_350) ;  /* 0xfffffff000bc7947 */ /* 0x000fea000383ffff */
.L_x_320:
[----:B0-----:R0:W1:Y:S02]  /*c490*/  SYNCS.PHASECHK.TRANS64.TRYWAIT P0, [R9+URZ], R4 ;  /* 0x00000004090075a7 */ /* 0x001064000800017f */
[----:B-1----:R-:W-:Y:S05]  /*c4a0*/  @!P0 NANOSLEEP.SYNCS 0x989680 ;  /* 0x009896800000895d */ /* 0x002fea0003900000 */
[----:B------:R-:W1:Y:S02]  /*c4b0*/  @!P0 SYNCS.PHASECHK.TRANS64 P0, [R9+URZ], R4 ;  /* 0x00000004090085a7 */ /* 0x000e64000800007f */
[----:B-1----:R-:W-:Y:S05]  /*c4c0*/  @!P0 BRA `(.L_x_320) ;  /* 0xfffffffc00f08947 */ /* 0x002fea000383ffff */
[----:B------:R-:W-:Y:S05]  /*c4d0*/  BRA `(.L_x_351) ;  /* 0xfffffff000cc7947 */ /* 0x000fea000383ffff */
.L_x_321:
[----:B0-----:R0:W1:Y:S02]  /*c4e0*/  SYNCS.PHASECHK.TRANS64.TRYWAIT P0, [R6+URZ], R5 ;  /* 0x00000005060075a7 */ /* 0x001064000800017f */
[----:B-1----:R-:W-:Y:S05]  /*c4f0*/  @!P0 NANOSLEEP.SYNCS 0x989680 ;  /* 0x009896800000895d */ /* 0x002fea0003900000 */
[----:B------:R-:W1:Y:S02]  /*c500*/  @!P0 SYNCS.PHASECHK.TRANS64 P0, [R6+URZ], R5 ;  /* 0x00000005060085a7 */ /* 0x000e64000800007f */
[----:B-1----:R-:W-:Y:S05]  /*c510*/  @!P0 BRA `(.L_x_321) ;  /* 0xfffffffc00f08947 */ /* 0x002fea000383ffff */
[----:B------:R-:W-:Y:S05]  /*c520*/  BRA `(.L_x_352) ;  /* 0xfffffff000dc7947 */ /* 0x000fea000383ffff */
.L_x_322:
[----:B0-----:R0:W1:Y:S02]  /*c530*/  SYNCS.PHASECHK.TRANS64.TRYWAIT P0, [R9+URZ], R4 ;  /* 0x00000004090075a7 */ /* 0x001064000800017f */
[----:B-1----:R-:W-:Y:S05]  /*c540*/  @!P0 NANOSLEEP.SYNCS 0x989680 ;  /* 0x009896800000895d */ /* 0x002fea0003900000 */
[----:B------:R-:W1:Y:S02]  /*c550*/  @!P0 SYNCS.PHASECHK.TRANS64 P0, [R9+URZ], R4 ;  /* 0x00000004090085a7 */ /* 0x000e64000800007f */
[----:B-1----:R-:W-:Y:S05]  /*c560*/  @!P0 BRA `(.L_x_322) ;  /* 0xfffffffc00f08947 */ /* 0x002fea000383ffff */
[----:B------:R-:W-:Y:S05]  /*c570*/  BRA `(.L_x_353) ;  /* 0xfffffff000ec7947 */ /* 0x000fea000383ffff */
.L_x_323:
[----:B0-----:R0:W1:Y:S02]  /*c580*/  SYNCS.PHASECHK.TRANS64.TRYWAIT P0, [R6+URZ], R5 ;  /* 0x00000005060075a7 */ /* 0x001064000800017f */
[----:B-1----:R-:W-:Y:S05]  /*c590*/  @!P0 NANOSLEEP.SYNCS 0x989680 ;  /* 0x009896800000895d */ /* 0x002fea0003900000 */
[----:B------:R-:W1:Y:S02]  /*c5a0*/  @!P0 SYNCS.PHASECHK.TRANS64 P0, [R6+URZ], R5 ;  /* 0x00000005060085a7 */ /* 0x000e64000800007f */
[----:B-1----:R-:W-:Y:S05]  /*c5b0*/  @!P0 BRA `(.L_x_323) ;  /* 0xfffffffc00f08947 */ /* 0x002fea000383ffff */
[----:B------:R-:W-:Y:S05]  /*c5c0*/  BRA `(.L_x_354) ;  /* 0xfffffff000fc7947 */ /* 0x000fea000383ffff */
.L_x_324:
[----:B0-----:R0:W1:Y:S02]  /*c5d0*/  SYNCS.PHASECHK.TRANS64.TRYWAIT P0, [R9+URZ], R4 ;  /* 0x00000004090075a7 */ /* 0x001064000800017f */
[----:B-1----:R-:W-:Y:S05]  /*c5e0*/  @!P0 NANOSLEEP.SYNCS 0x989680 ;  /* 0x009896800000895d */ /* 0x002fea0003900000 */
[----:B------:R-:W1:Y:S02]  /*c5f0*/  @!P0 SYNCS.PHASECHK.TRANS64 P0, [R9+URZ], R4 ;  /* 0x00000004090085a7 */ /* 0x000e64000800007f */
[----:B-1----:R-:W-:Y:S05]  /*c600*/  @!P0 BRA `(.L_x_324) ;  /* 0xfffffffc00f08947 */ /* 0x002fea000383ffff */
[----:B------:R-:W-:Y:S05]  /*c610*/  BRA `(.L_x_355) ;  /* 0xfffffff4000c7947 */ /* 0x000fea000383ffff */
.L_x_325:
[----:B0-----:R0:W1:Y:S02]  /*c620*/  SYNCS.PHASECHK.TRANS64.TRYWAIT P0, [R6+URZ], R5 ;  /* 0x00000005060075a7 */ /* 0x001064000800017f */
[----:B-1----:R-:W-:Y:S05]  /*c630*/  @!P0 NANOSLEEP.SYNCS 0x989680 ;  /* 0x009896800000895d */ /* 0x002fea0003900000 */
[----:B------:R-:W1:Y:S02]  /*c640*/  @!P0 SYNCS.PHASECHK.TRANS64 P0, [R6+URZ], R5 ;  /* 0x00000005060085a7 */ /* 0x000e64000800007f */
[----:B-1----:R-:W-:Y:S05]  /*c650*/  @!P0 BRA `(.L_x_325) ;  /* 0xfffffffc00f08947 */ /* 0x002fea000383ffff */
[----:B------:R-:W-:Y:S05]  /*c660*/  BRA `(.L_x_356) ;  /* 0xfffffff4001c7947 */ /* 0x000fea000383ffff */
.L_x_326:
[----:B0-----:R0:W1:Y:S02]  /*c670*/  SYNCS.PHASECHK.TRANS64.TRYWAIT P0, [R9+URZ], R4 ;  /* 0x00000004090075a7 */ /* 0x001064000800017f */
[----:B-1----:R-:W-:Y:S05]  /*c680*/  @!P0 NANOSLEEP.SYNCS 0x989680 ;  /* 0x009896800000895d */ /* 0x002fea0003900000 */
[----:B------:R-:W1:Y:S02]  /*c690*/  @!P0 SYNCS.PHASECHK.TRANS64 P0, [R9+URZ], R4 ;  /* 0x00000004090085a7 */ /* 0x000e64000800007f */
[----:B-1----:R-:W-:Y:S05]  /*c6a0*/  @!P0 BRA `(.L_x_326) ;  /* 0xfffffffc00f08947 */ /* 0x002fea000383ffff */
[----:B------:R-:W-:Y:S05]  /*c6b0*/  BRA `(.L_x_357) ;  /* 0xfffffff4002c7947 */ /* 0x000fea000383ffff */
.L_x_327:
[----:B0-----:R0:W1:Y:S02]  /*c6c0*/  SYNCS.PHASECHK.TRANS64.TRYWAIT P0, [R6+URZ], R5 ;  /* 0x00000005060075a7 */ /* 0x001064000800017f */
[----:B-1----:R-:W-:Y:S05]  /*c6d0*/  @!P0 NANOSLEEP.SYNCS 0x989680 ;  /* 0x009896800000895d */ /* 0x002fea0003900000 */
[----:B------:R-:W1:Y:S02]  /*c6e0*/  @!P0 SYNCS.PHASECHK.TRANS64 P0, [R6+URZ], R5 ;  /* 0x00000005060085a7 */ /* 0x000e64000800007f */
[----:B-1----:R-:W-:Y:S05]  /*c6f0*/  @!P0 BRA `(.L_x_327) ;  /* 0xfffffffc00f08947 */ /* 0x002fea000383ffff */
[----:B------:R-:W-:Y:S05]  /*c700*/  BRA `(.L_x_358) ;  /* 0xfffffff4003c7947 */ /* 0x000fea000383ffff */
.L_x_328:
[----:B0-----:R0:W1:Y:S02]  /*c710*/  SYNCS.PHASECHK.TRANS64.TRYWAIT P0, [R9+URZ], R4 ;  /* 0x00000004090075a7 */ /* 0x001064000800017f */
[----:B-1----:R-:W-:Y:S05]  /*c720*/  @!P0 NANOSLEEP.SYNCS 0x989680 ;  /* 0x009896800000895d */ /* 0x002fea0003900000 */
[----:B------:R-:W1:Y:S02]  /*c730*/  @!P0 SYNCS.PHASECHK.TRANS64 P0, [R9+URZ], R4 ;  /* 0x00000004090085a7 */ /* 0x000e64000800007f */
[----:B-1----:R-:W-:Y:S05]  /*c740*/  @!P0 BRA `(.L_x_328) ;  /* 0xfffffffc00f08947 */ /* 0x002fea000383ffff */
[----:B------:R-:W-:Y:S05]  /*c750*/  BRA `(.L_x_359) ;  /* 0xfffffff4004c7947 */ /* 0x000fea000383ffff */
.L_x_329:
[----:B0-----:R0:W1:Y:S02]  /*c760*/  SYNCS.PHASECHK.TRANS64.TRYWAIT P0, [R6+URZ], R5 ;  /* 0x00000005060075a7 */ /* 0x001064000800017f */
[----:B-1----:R-:W-:Y:S05]  /*c770*/  @!P0 NANOSLEEP.SYNCS 0x989680 ;  /* 0x009896800000895d */ /* 0x002fea0003900000 */
[----:B------:R-:W1:Y:S02]  /*c780*/  @!P0 SYNCS.PHASECHK.TRANS64 P0, [R6+URZ], R5 ;  /* 0x00000005060085a7 */ /* 0x000e64000800007f */
[----:B-1----:R-:W-:Y:S05]  /*c790*/  @!P0 BRA `(.L_x_329) ;  /* 0xfffffffc00f08947 */ /* 0x002fea000383ffff */
[----:B------:R-:W-:Y:S05]  /*c7a0*/  BRA `(.L_x_360) ;  /* 0xfffffff4005c7947 */ /* 0x000fea000383ffff */
.L_x_330:
[----:B0-----:R0:W1:Y:S02]  /*c7b0*/  SYNCS.PHASECHK.TRANS64.TRYWAIT P0, [R9+URZ], R4 ;  /* 0x00000004090075a7 */ /* 0x001064000800017f */
[----:B-1----:R-:W-:Y:S05]  /*c7c0*/  @!P0 NANOSLEEP.SYNCS 0x989680 ;  /* 0x009896800000895d */ /* 0x002fea0003900000 */
[----:B------:R-:W1:Y:S02]  /*c7d0*/  @!P0 SYNCS.PHASECHK.TRANS64 P0, [R9+URZ], R4 ;  /* 0x00000004090085a7 */ /* 0x000e64000800007f */
[----:B-1----:R-:W-:Y:S05]  /*c7e0*/  @!P0 BRA `(.L_x_330) ;  /* 0xfffffffc00f08947 */ /* 0x002fea000383ffff */
[----:B------:R-:W-:Y:S05]  /*c7f0*/  BRA `(.L_x_361) ;  /* 0xfffffff4006c7947 */ /* 0x000fea000383ffff */
.L_x_331:
[----:B0-----:R0:W1:Y:S02]  /*c800*/  SYNCS.PHASECHK.TRANS64.TRYWAIT P0, [R6+URZ], R5 ;  /* 0x00000005060075a7 */ /* 0x001064000800017f */
[----:B-1----:R-:W-:Y:S05]  /*c810*/  @!P0 NANOSLEEP.SYNCS 0x989680 ;  /* 0x009896800000895d */ /* 0x002fea0003900000 */
[----:B------:R-:W1:Y:S02]  /*c820*/  @!P0 SYNCS.PHASECHK.TRANS64 P0, [R6+URZ], R5 ;  /* 0x00000005060085a7 */ /* 0x000e64000800007f */
[----:B-1----:R-:W-:Y:S05]  /*c830*/  @!P0 BRA `(.L_x_331) ;  /* 0xfffffffc00f08947 */ /* 0x002fea000383ffff */
[----:B------:R-:W-:Y:S05]  /*c840*/  BRA `(.L_x_362) ;  /* 0xfffffff4007c7947 */ /* 0x000fea000383ffff */
.L_x_332:
[----:B0-----:R0:W1:Y:S02]  /*c850*/  SYNCS.PHASECHK.TRANS64.TRYWAIT P0, [R9+URZ], R4 ;  /* 0x00000004090075a7 */ /* 0x001064000800017f */
[----:B-1----:R-:W-:Y:S05]  /*c860*/  @!P0 NANOSLEEP.SYNCS 0x989680 ;  /* 0x009896800000895d */ /* 0x002fea0003900000 */
[----:B------:R-:W1:Y:S02]  /*c870*/  @!P0 SYNCS.PHASECHK.TRANS64 P0, [R9+URZ], R4 ;  /* 0x00000004090085a7 */ /* 0x000e64000800007f */
[----:B-1----:R-:W-:Y:S05]  /*c880*/  @!P0 BRA `(.L_x_332) ;  /* 0xfffffffc00f08947 */ /* 0x002fea000383ffff */
[----:B------:R-:W-:Y:S05]  /*c890*/  BRA `(.L_x_363) ;  /* 0xfffffff4008c7947 */ /* 0x000fea000383ffff */
.L_x_333:
[----:B-1----:R1:W2:Y:S02]  /*c8a0*/  SYNCS.PHASECHK.TRANS64.TRYWAIT P0, [R6+URZ], R5 ;  /* 0x00000005060075a7 */ /* 0x0022a4000800017f */
[----:B--2---:R-:W-:Y:S05]  /*c8b0*/  @!P0 NANOSLEEP.SYNCS 0x989680 ;  /* 0x009896800000895d */ /* 0x004fea0003900000 */
[----:B------:R-:W2:Y:S02]  /*c8c0*/  @!P0 SYNCS.PHASECHK.TRANS64 P0, [R6+URZ], R5 ;  /* 0x00000005060085a7 */ /* 0x000ea4000800007f */
[----:B--2---:R-:W-:Y:S05]  /*c8d0*/  @!P0 BRA `(.L_x_333) ;  /* 0xfffffffc00f08947 */ /* 0x004fea000383ffff */
[----:B------:R-:W-:Y:S05]  /*c8e0*/  BRA `(.L_x_364) ;  /* 0xfffffff400947947 */ /* 0x000fea000383ffff */
.L_x_365:
[----:B------:R-:W-:-:S00]  /*c8f0*/  BRA `(.L_x_365) ;  /* 0xfffffffc00fc7947 */ /* 0x000fc0000383ffff */
[----:B------:R-:W-:-:S00]  /*c900*/  NOP ;  /* 0x0000000000007918 */ /* 0x000fc00000000000 */
[----:B------:R-:W-:-:S00]  /*c910*/  NOP ;  /* 0x0000000000007918 */ /* 0x000fc00000000000 */
[----:B------:R-:W-:-:S00]  /*c920*/  NOP ;  /* 0x0000000000007918 */ /* 0x000fc00000000000 */
[----:B------:R-:W-:-:S00]  /*c930*/  NOP ;  /* 0x0000000000007918 */ /* 0x000fc00000000000 */
[----:B------:R-:W-:-:S00]  /*c940*/  NOP ;  /* 0x0000000000007918 */ /* 0x000fc00000000000 */
[----:B------:R-:W-:-:S00]  /*c950*/  NOP ;  /* 0x0000000000007918 */ /* 0x000fc00000000000 */
[----:B------:R-:W-:-:S00]  /*c960*/  NOP ;  /* 0x0000000000007918 */ /* 0x000fc00000000000 */
[----:B------:R-:W-:-:S00]  /*c970*/  NOP ;  /* 0x0000000000007918 */ /* 0x000fc00000000000 */
.L_x_366:


//--------------------- .nv.global.init           --------------------------
	.section	.nv.global.init,"aw",@progbits
.nv.global.init:
	.type		$str$22,@object
	.size		$str$22,($str$23 - $str$22)
$str$22:
        /*0000*/ 	.byte	0x6b, 0x5f, 0x74, 0x69, 0x6c, 0x65, 0x5f, 0x63, 0x6f, 0x75, 0x6e, 0x74, 0x20, 0x3e, 0x3d, 0x20
        /*0010*/ 	.byte	0x31, 0x00
	.type		$str$23,@object
	.size		$str$23,(__unnamed_1 - $str$23)
$str$23:
        /*0012*/ 	.byte	0x2f, 0x74, 0x6d, 0x70, 0x2f, 0x63, 0x75, 0x74, 0x6c, 0x61, 0x73, 0x73, 0x5f, 0x73, 0x77, 0x65
        /*0022*/ 	.byte	0x65, 0x70, 0x5f, 0x73, 0x72, 0x63, 0x2f, 0x69, 0x6e, 0x63, 0x6c, 0x75, 0x64, 0x65, 0x2f, 0x63
        /*0032*/ 	.byte	0x75, 0x74, 0x6c, 0x61, 0x73, 0x73, 0x2f, 0x67, 0x65, 0x6d, 0x6d, 0x2f, 0x63, 0x6f, 0x6c, 0x6c
        /*0042*/ 	.byte	0x65, 0x63, 0x74, 0x69, 0x76, 0x65, 0x2f, 0x73, 0x6d, 0x39, 0x30, 0x5f, 0x6d, 0x6d, 0x61, 0x5f
        /*0052*/ 	.byte	0x74, 0x6d, 0x61, 0x5f, 0x67, 0x6d, 0x6d, 0x61, 0x5f, 0x73, 0x73, 0x5f, 0x77, 0x61, 0x72, 0x70
        /*0062*/ 	.byte	0x73, 0x70, 0x65, 0x63, 0x69, 0x61, 0x6c, 0x69, 0x7a, 0x65, 0x64, 0x2e, 0x68, 0x70, 0x70, 0x00
	.type		__unnamed_1,@object
	.size		__unnamed_1,(.L_0 - __unnamed_1)
__unnamed_1:
        /*0072*/ 	.byte	0x76, 0x6f, 0x69, 0x64, 0x20, 0x63, 0x75, 0x74, 0x6c, 0x61, 0x73, 0x73, 0x3a, 0x3a, 0x67, 0x65
        /* <DEDUP_REMOVED lines=180> */
        /*0bc2*/ 	.byte	0x79, 0x5d, 0x00
.L_0:


//--------------------- .nv.shared._ZN7cutlass13device_kernelINS_4gemm6kernel13GemmUniversalIN4cute5tupleIJiiiiEEENS1_10collective13CollectiveMmaINS1_34MainloopSm90TmaGmmaWarpSpecializedILi22ENS5_IJNS4_1CILi2EEENSA_ILi1EEESC_EEENS1_32KernelTmaWarpSpecializedPingpongEEENS5_IJNSA_ILi64EEENSA_ILi256EEENSA_ILi16EEEEEENS_6half_tENS5_IJlSC_lEEESK_SL_NS4_8TiledMMAINS4_8MMA_AtomIJNS4_4SM904GMMA26MMA_64x256x16_F32F16F16_SSILNSP_5MajorE0ELSR_0ELNSP_7ScaleInE1ELSS_1EEEEEENS4_6LayoutINS5_IJSC_SC_SC_EEENS5_IJNSA_ILi0EEESX_SX_EEEEENS5_IJNS4_10UnderscoreES10_S10_EEEEENS4_13SM90_TMA_LOADENS4_14ComposedLayoutINS4_7SwizzleILi1ELi4ELi3EEENS4_18smem_ptr_flag_bitsILi16EEENSV_INS5_IJNSA_ILi8EEESI_EEENS5_IJSI_SC_EEEEEEEvNS4_8identityENS4_23SM90_TMA_LOAD_MULTICASTES1D_vS1E_EENS_8epilogue10collective6detail29Sm90TmaWarpSpecializedAdapterINS1I_15DefaultEpilogueISK_SL_SL_NS1H_6thread17LinearCombinationISK_Li1EffLNS1M_9ScaleType4KindE0ELNS_15FloatRoundStyleE2ESK_EENS1_15EpilogueDefaultEEEEEvvEEEEvNT_6ParamsE --------------------------
	.section	.nv.shared._ZN7cutlass13device_kernelINS_4gemm6kernel13GemmUniversalIN4cute5tupleIJiiiiEEENS1_10collective13CollectiveMmaINS1_34MainloopSm90TmaGmmaWarpSpecializedILi22ENS5_IJNS4_1CILi2EEENSA_ILi1EEESC_EEENS1_32KernelTmaWarpSpecializedPingpongEEENS5_IJNSA_ILi64EEENSA_ILi256EEENSA_ILi16EEEEEENS_6half_tENS5_IJlSC_lEEESK_SL_NS4_8TiledMMAINS4_8MMA_AtomIJNS4_4SM904GMMA26MMA_64x256x16_F32F16F16_SSILNSP_5MajorE0ELSR_0ELNSP_7ScaleInE1ELSS_1EEEEEENS4_6LayoutINS5_IJSC_SC_SC_EEENS5_IJNSA_ILi0EEESX_SX_EEEEENS5_IJNS4_10UnderscoreES10_S10_EEEEENS4_13SM90_TMA_LOADENS4_14ComposedLayoutINS4_7SwizzleILi1ELi4ELi3EEENS4_18smem_ptr_flag_bitsILi16EEENSV_INS5_IJNSA_ILi8EEESI_EEENS5_IJSI_SC_EEEEEEEvNS4_8identityENS4_23SM90_TMA_LOAD_MULTICASTES1D_vS1E_EENS_8epilogue10collective6detail29Sm90TmaWarpSpecializedAdapterINS1I_15DefaultEpilogueISK_SL_SL_NS1H_6thread17LinearCombinationISK_Li1EffLNS1M_9ScaleType4KindE0ELNS_15FloatRoundStyleE2ESK_EENS1_15EpilogueDefaultEEEEEvvEEEEvNT_6ParamsE,"aw",@nobits
	.sectionflags	@""
	.align	16
	.zero		1024


//--------------------- .nv.shared.reserved.0     --------------------------
	.section	.nv.shared.reserved.0,"aw",@nobits
	.weak		__nv_reservedSMEM_offset_0_alias
	.size		__nv_reservedSMEM_offset_0_alias, 0, 0
	.other		__nv_reservedSMEM_offset_0_alias,@"STO_CUDA_RESERVED_SHARED STV_DEFAULT"
__nv_reservedSMEM_offset_0_alias:
	.zero		0


//--------------------- .nv.global                --------------------------
	.section	.nv.global,"aw",@nobits
.nv.global:
	.type		_ZN40_INTERNAL_390006e9_4_k_cu_fcb78d6d_152364cute1_E,@object
	.size		_ZN40_INTERNAL_390006e9_4_k_cu_fcb78d6d_152364cute1_E,(_ZN40_INTERNAL_390006e9_4_k_cu_fcb78d6d_152364cuda3std3__45__cpo6cbeginE - _ZN40_INTERNAL_390006e9_4_k_cu_fcb78d6d_152364cute1_E)
_ZN40_INTERNAL_390006e9_4_k_cu_fcb78d6d_152364cute1_E:
	.zero		1
	.type		_ZN40_INTERNAL_390006e9_4_k_cu_fcb78d6d_152364cuda3std3__45__cpo6cbeginE,@object
	.size		_ZN40_INTERNAL_390006e9_4_k_cu_fcb78d6d_152364cuda3std3__45__cpo6cbeginE,(_ZN40_INTERNAL_390006e9_4_k_cu_fcb78d6d_152364cuda3std3__48in_placeE - _ZN40_INTERNAL_390006e9_4_k_cu_fcb78d6d_152364cuda3std3__45__cpo6cbeginE)
_ZN40_INTERNAL_390006e9_4_k_cu_fcb78d6d_152364cuda3std3__45__cpo6cbeginE:
	.zero		1
	.type		_ZN40_INTERNAL_390006e9_4_k_cu_fcb78d6d_152364cuda3std3__48in_placeE,@object
	.size		_ZN40_INTERNAL_390006e9_4_k_cu_fcb78d6d_152364cuda3std3__48in_placeE,(_ZN40_INTERNAL_390006e9_4_k_cu_fcb78d6d_152364cuda3std6ranges3__45__cpo9iter_moveE - _ZN40_INTERNAL_390006e9_4_k_cu_fcb78d6d_152364cuda3std3__48in_placeE)
_ZN40_INTERNAL_390006e9_4_k_cu_fcb78d6d_152364cuda3std3__48in_placeE:
	.zero		1
	.type		_ZN40_INTERNAL_390006e9_4_k_cu_fcb78d6d_152364cuda3std6ranges3__45__cpo9iter_moveE,@object
	.size		_ZN40_INTERNAL_390006e9_4_k_cu_fcb78d6d_152364cuda3std6ranges3__45__cpo9iter_moveE,(_ZN40_INTERNAL_390006e9_4_k_cu_fcb78d6d_152364cuda3std3__45__cpo5beginE - _ZN40_INTERNAL_390006e9_4_k_cu_fcb78d6d_152364cuda3std6ranges3__45__cpo9iter_moveE)
_ZN40_INTERNAL_390006e9_4_k_cu_fcb78d6d_152364cuda3std6ranges3__45__cpo9iter_moveE:
	.zero		1
	.type		_ZN40_INTERNAL_390006e9_4_k_cu_fcb78d6d_152364cuda3std3__45__cpo5beginE,@object
	.size		_ZN40_INTERNAL_390006e9_4_k_cu_fcb78d6d_152364cuda3std3__45__cpo5beginE,(_ZN40_INTERNAL_390006e9_4_k_cu_fcb78d6d_152364cuda3std3__442_GLOBAL__N__390006e9_4_k_cu_fcb78d6d_152366ignoreE - _ZN40_INTERNAL_390006e9_4_k_cu_fcb78d6d_152364cuda3std3__45__cpo5beginE)
_ZN40_INTERNAL_390006e9_4_k_cu_fcb78d6d_152364cuda3std3__45__cpo5beginE:
	.zero		1
	.type		_ZN40_INTERNAL_390006e9_4_k_cu_fcb78d6d_152364cuda3std3__442_GLOBAL__N__390006e9_4_k_cu_fcb78d6d_152366ignoreE,@object
	.size		_ZN40_INTERNAL_390006e9_4_k_cu_fcb78d6d_152364cuda3std3__442_GLOBAL__N__390006e9_4_k_cu_fcb78d6d_152366ignoreE,(_ZN40_INTERNAL_390006e9_4_k_cu_fcb78d6d_152364cute7productE - _ZN40_INTERNAL_390006e9_4_k_cu_fcb78d6d_152364cuda3std3__442_GLOBAL__N__390006e9_4_k_cu_fcb78d6d_152366ignoreE)
_ZN40_INTERNAL_390006e9_4_k_cu_fcb78d6d_152364cuda3std3__442_GLOBAL__N__390006e9_4_k_cu_fcb78d6d_152366ignoreE:
	.zero		1
	.type		_ZN40_INTERNAL_390006e9_4_k_cu_fcb78d6d_152364cute7productE,@object
	.size		_ZN40_INTERNAL_390006e9_4_k_cu_fcb78d6d_152364cute7productE,(_ZN40_INTERNAL_390006e9_4_k_cu_fcb78d6d_152364cuda3std3__45__cpo3endE - _ZN40_INTERNAL_390006e9_4_k_cu_fcb78d6d_152364cute7productE)
_ZN40_INTERNAL_390006e9_4_k_cu_fcb78d6d_152364cute7productE:
	.zero		1
	.type		_ZN40_INTERNAL_390006e9_4_k_cu_fcb78d6d_152364cuda3std3__45__cpo3endE,@object
	.size		_ZN40_INTERNAL_390006e9_4_k_cu_fcb78d6d_152364cuda3std3__45__cpo3endE,(_ZN40_INTERNAL_390006e9_4_k_cu_fcb78d6d_152364cuda3std3__419piecewise_constructE - _ZN40_INTERNAL_390006e9_4_k_cu_fcb78d6d_152364cuda3std3__45__cpo3endE)
_ZN40_INTERNAL_390006e9_4_k_cu_fcb78d6d_152364cuda3std3__45__cpo3endE:
	.zero		1
	.type		_ZN40_INTERNAL_390006e9_4_k_cu_fcb78d6d_152364cuda3std3__419piecewise_constructE,@object
	.size		_ZN40_INTERNAL_390006e9_4_k_cu_fcb78d6d_152364cuda3std3__419piecewise_constructE,(_ZN40_INTERNAL_390006e9_4_k_cu_fcb78d6d_152364cuda3std3__45__cpo4cendE - _ZN40_INTERNAL_390006e9_4_k_cu_fcb78d6d_152364cuda3std3__419piecewise_constructE)
_ZN40_INTERNAL_390006e9_4_k_cu_fcb78d6d_152364cuda3std3__419piecewise_constructE:
	.zero		1
	.type		_ZN40_INTERNAL_390006e9_4_k_cu_fcb78d6d_152364cuda3std3__45__cpo4cendE,@object
	.size		_ZN40_INTERNAL_390006e9_4_k_cu_fcb78d6d_152364cuda3std3__45__cpo4cendE,(_ZN40_INTERNAL_390006e9_4_k_cu_fcb78d6d_152364cuda3std6ranges3__45__cpo4swapE - _ZN40_INTERNAL_390006e9_4_k_cu_fcb78d6d_152364cuda3std3__45__cpo4cendE)
_ZN40_INTERNAL_390006e9_4_k_cu_fcb78d6d_152364cuda3std3__45__cpo4cendE:
	.zero		1
	.type		_ZN40_INTERNAL_390006e9_4_k_cu_fcb78d6d_152364cuda3std6ranges3__45__cpo4swapE,@object
	.size		_ZN40_INTERNAL_390006e9_4_k_cu_fcb78d6d_152364cuda3std6ranges3__45__cpo4swapE,(.L_8 - _ZN40_INTERNAL_390006e9_4_k_cu_fcb78d6d_152364cuda3std6ranges3__45__cpo4swapE)
_ZN40_INTERNAL_390006e9_4_k_cu_fcb78d6d_152364cuda3std6ranges3__45__cpo4swapE:
	.zero		1
.L_8:


//--------------------- .nv.constant0._ZN7cutlass13device_kernelINS_4gemm6kernel13GemmUniversalIN4cute5tupleIJiiiiEEENS1_10collective13CollectiveMmaINS1_34MainloopSm90TmaGmmaWarpSpecializedILi22ENS5_IJNS4_1CILi2EEENSA_ILi1EEESC_EEENS1_32KernelTmaWarpSpecializedPingpongEEENS5_IJNSA_ILi64EEENSA_ILi256EEENSA_ILi16EEEEEENS_6half_tENS5_IJlSC_lEEESK_SL_NS4_8TiledMMAINS4_8MMA_AtomIJNS4_4SM904GMMA26MMA_64x256x16_F32F16F16_SSILNSP_5MajorE0ELSR_0ELNSP_7ScaleInE1ELSS_1EEEEEENS4_6LayoutINS5_IJSC_SC_SC_EEENS5_IJNSA_ILi0EEESX_SX_EEEEENS5_IJNS4_10UnderscoreES10_S10_EEEEENS4_13SM90_TMA_LOADENS4_14ComposedLayoutINS4_7SwizzleILi1ELi4ELi3EEENS4_18smem_ptr_flag_bitsILi16EEENSV_INS5_IJNSA_ILi8EEESI_EEENS5_IJSI_SC_EEEEEEEvNS4_8identityENS4_23SM90_TMA_LOAD_MULTICASTES1D_vS1E_EENS_8epilogue10collective6detail29Sm90TmaWarpSpecializedAdapterINS1I_15DefaultEpilogueISK_SL_SL_NS1H_6thread17LinearCombinationISK_Li1EffLNS1M_9ScaleType4KindE0ELNS_15FloatRoundStyleE2ESK_EENS1_15EpilogueDefaultEEEEEvvEEEEvNT_6ParamsE --------------------------
	.section	.nv.constant0._ZN7cutlass13device_kernelINS_4gemm6kernel13GemmUniversalIN4cute5tupleIJiiiiEEENS1_10collective13CollectiveMmaINS1_34MainloopSm90TmaGmmaWarpSpecializedILi22ENS5_IJNS4_1CILi2EEENSA_ILi1EEESC_EEENS1_32KernelTmaWarpSpecializedPingpongEEENS5_IJNSA_ILi64EEENSA_ILi256EEENSA_ILi16EEEEEENS_6half_tENS5_IJlSC_lEEESK_SL_NS4_8TiledMMAINS4_8MMA_AtomIJNS4_4SM904GMMA26MMA_64x256x16_F32F16F16_SSILNSP_5MajorE0ELSR_0ELNSP_7ScaleInE1ELSS_1EEEEEENS4_6LayoutINS5_IJSC_SC_SC_EEENS5_IJNSA_ILi0EEESX_SX_EEEEENS5_IJNS4_10UnderscoreES10_S10_EEEEENS4_13SM90_TMA_LOADENS4_14ComposedLayoutINS4_7SwizzleILi1ELi4ELi3EEENS4_18smem_ptr_flag_bitsILi16EEENSV_INS5_IJNSA_ILi8EEESI_EEENS5_IJSI_SC_EEEEEEEvNS4_8identityENS4_23SM90_TMA_LOAD_MULTICASTES1D_vS1E_EENS_8epilogue10collective6detail29Sm90TmaWarpSpecializedAdapterINS1I_15DefaultEpilogueISK_SL_SL_NS1H_6thread17LinearCombinationISK_Li1EffLNS1M_9ScaleType4KindE0ELNS_15FloatRoundStyleE2ESK_EENS1_15EpilogueDefaultEEEEEvvEEEEvNT_6ParamsE,"a",@progbits
	.sectionflags	@""
	.align	4
.nv.constant0._ZN7cutlass13device_kernelINS_4gemm6kernel13GemmUniversalIN4cute5tupleIJiiiiEEENS1_10collective13CollectiveMmaINS1_34MainloopSm90TmaGmmaWarpSpecializedILi22ENS5_IJNS4_1CILi2EEENSA_ILi1EEESC_EEENS1_32KernelTmaWarpSpecializedPingpongEEENS5_IJNSA_ILi64EEENSA_ILi256EEENSA_ILi16EEEEEENS_6half_tENS5_IJlSC_lEEESK_SL_NS4_8TiledMMAINS4_8MMA_AtomIJNS4_4SM904GMMA26MMA_64x256x16_F32F16F16_SSILNSP_5MajorE0ELSR_0ELNSP_7ScaleInE1ELSS_1EEEEEENS4_6LayoutINS5_IJSC_SC_SC_EEENS5_IJNSA_ILi0EEESX_SX_EEEEENS5_IJNS4_10UnderscoreES10_S10_EEEEENS4_13SM90_TMA_LOADENS4_14ComposedLayoutINS4_7SwizzleILi1ELi4ELi3EEENS4_18smem_ptr_flag_bitsILi16EEENSV_INS5_IJNSA_ILi8EEESI_EEENS5_IJSI_SC_EEEEEEEvNS4_8identityENS4_23SM90_TMA_LOAD_MULTICASTES1D_vS1E_EENS_8epilogue10collective6detail29Sm90TmaWarpSpecializedAdapterINS1I_15DefaultEpilogueISK_SL_SL_NS1H_6thread17LinearCombinationISK_Li1EffLNS1M_9ScaleType4KindE0ELNS_15FloatRoundStyleE2ESK_EENS1_15EpilogueDefaultEEEEEvvEEEEvNT_6ParamsE:
	.zero		1664


//--------------------- SYMBOLS --------------------------

	.type		.nv.reservedSmem.offset0,@object
	.size		.nv.reservedSmem.offset0,0x4
	.type		__assertfail,@function
